// auto-generated by cutlass_sweep.gemm — config: {"arch": "sm_100", "cluster_m": 1, "cluster_n": 2, "dtype": "bf16", "stages": 3, "tile_k": 32, "tile_m": 64, "tile_n": 128}
#include "cutlass/cutlass.h"
#include "cutlass/gemm/collective/collective_builder.hpp"
#include "cutlass/gemm/device/gemm_universal_adapter.h"
#include "cutlass/gemm/kernel/gemm_universal.hpp"
#include "cutlass/epilogue/collective/collective_builder.hpp"

using ElemA = cutlass::bfloat16_t;
using ElemB = cutlass::bfloat16_t;
using ElemCD = cutlass::bfloat16_t;
using Acc  = float;
using TileShape    = cute::Shape<cute::_64, cute::_128, cute::_32>;
using ClusterShape = cute::Shape<cute::_1, cute::_2, cute::_1>;

using CollectiveEpilogue = typename cutlass::epilogue::collective::CollectiveBuilder<
    cutlass::arch::Sm100, cutlass::arch::OpClassTensorOp,
    TileShape, ClusterShape,
    cutlass::epilogue::collective::EpilogueTileAuto,
    Acc, Acc,
    ElemCD, cutlass::layout::RowMajor, 128 / cutlass::sizeof_bits<ElemCD>::value,
    ElemCD, cutlass::layout::RowMajor, 128 / cutlass::sizeof_bits<ElemCD>::value,
    cutlass::epilogue::collective::EpilogueScheduleAuto
  >::CollectiveOp;

using CollectiveMainloop = typename cutlass::gemm::collective::CollectiveBuilder<
    cutlass::arch::Sm100, cutlass::arch::OpClassTensorOp,
    ElemA, cutlass::layout::RowMajor, 128 / cutlass::sizeof_bits<ElemA>::value,
    ElemB, cutlass::layout::ColumnMajor, 128 / cutlass::sizeof_bits<ElemB>::value,
    Acc,
    TileShape, ClusterShape,
    cutlass::gemm::collective::StageCount<3>,
    cutlass::gemm::collective::KernelScheduleAuto
  >::CollectiveOp;

using GemmKernel = cutlass::gemm::kernel::GemmUniversal<
    cute::Shape<int,int,int,int>,
    CollectiveMainloop,
    CollectiveEpilogue
>;
using Gemm = cutlass::gemm::device::GemmUniversalAdapter<GemmKernel>;

// Force the device kernel symbol into the cubin without needing a host main.
auto* _anchor = &cutlass::device_kernel<GemmKernel>;


// ===== COMPILED SASS (sm_100a) =====

	.target	sm_100a

	.elftype	@"ET_EXEC"


//--------------------- .note.nv.tkinfo           --------------------------
	.section	.note.nv.tkinfo,"",@"SHT_NOTE"
	.sectionflags	@"SHF_NOTE_NV_TKINFO"
	.tkinfo
        /*0018*/ 	.word	0x00000002
        /*0030*/ 	.string	""
        /*0030*/ 	.string	"ptxas"
        /*0030*/ 	.string	"Cuda compilation tools, release 13.0, V13.0.88"
        /*0030*/ 	.string	"Build cuda_13.0.r13.0/compiler.36424714_0"
        /*0030*/ 	.string	"-arch sm_100a -m 64 "



//--------------------- .note.nv.cuinfo           --------------------------
	.section	.note.nv.cuinfo,"",@"SHT_NOTE"
	.sectionflags	@"SHF_NOTE_NV_CUINFO"
        /*0018*/ 	.short	0x0002
        /*001a*/ 	.short	0x0064
        /*001c*/ 	.short	0x0082
	.zero		2


//--------------------- .nv.info                  --------------------------
	.section	.nv.info,"",@"SHT_CUDA_INFO"
	.align	4


	//----- nvinfo : EIATTR_REGCOUNT
	.align		4
        /*0000*/ 	.byte	0x04, 0x2f
        /*0002*/ 	.short	(.L_19 - .L_18)
	.align		4
.L_18:
        /*0004*/ 	.word	index@(_ZN7cutlass13device_kernelINS_4gemm6kernel13GemmUniversalIN4cute5tupleIJiiiiEEENS1_10collective13CollectiveMmaINS1_35MainloopSm100TmaUmmaWarpSpecializedILi3ELi2ELi4ENS5_IJNS4_1CILi1EEENSA_ILi2EEESB_EEEEENS5_IJNSA_ILi64EEENSA_ILi128EEENSA_ILi32EEEEEENS_10bfloat16_tENS5_IJlSB_lEEESJ_SK_NS4_8TiledMMAINS4_8MMA_AtomIJNS4_20SM100_MMA_F16BF16_SSISJ_SJ_fLi64ELi128ELNS4_4UMMA5MajorE0ELSP_0ELNSO_7ScaleInE0ELSQ_0EEEEEENS4_6LayoutINS5_IJSB_SB_SB_EEENS5_IJNSA_ILi0EEESV_SV_EEEEENS5_IJNS4_10UnderscoreESY_SY_EEEEENS4_23SM90_TMA_LOAD_MULTICASTENS4_14ComposedLayoutINS4_7SwizzleILi2ELi4ELi3EEENS4_18smem_ptr_flag_bitsILi16EEENST_INS5_IJNSA_ILi8EEESH_EEENS5_IJSH_SB_EEEEEEEvNS4_8identityENS4_13SM90_TMA_LOADES1B_vS1C_EENS_8epilogue10collective18CollectiveEpilogueINS1F_23Sm100TmaWarpSpecializedILi4ELi2ELi16ELb1ELb0EEEJSI_NS5_IJNST_ISF_SB_EENST_ISH_SB_EEEEESJ_SK_SJ_SK_NS1F_6fusion15FusionCallbacksIS1J_NS1N_17LinearCombinationISJ_fSJ_fLNS_15FloatRoundStyleE2EEESI_S1M_JEEENS4_5SM1004TMEM4LOAD26SM100_TMEM_LOAD_16dp256b4xES1D_S1B_NS4_17SM75_U32x4_LDSM_NENS4_14SM90_TMA_STOREES1B_NS4_17SM90_U32x4_STSM_NENS4_39AutoVectorizingCopyWithAssumedAlignmentILi128EEEEEEvvEEEEvNT_6ParamsE)
        /*0008*/ 	.word	0x00000044


	//----- nvinfo : EIATTR_FRAME_SIZE
	.align		4
.L_19:
        /*000c*/ 	.byte	0x04, 0x11
        /*000e*/ 	.short	(.L_21 - .L_20)
	.align		4
.L_20:
        /*0010*/ 	.word	index@($__internal_2_$__cuda_sm10x_tcgen05_guardrail_trap_unallocated_columns_being_dealloced)
        /*0014*/ 	.word	0x00000000


	//----- nvinfo : EIATTR_FRAME_SIZE
	.align		4
.L_21:
        /*0018*/ 	.byte	0x04, 0x11
        /*001a*/ 	.short	(.L_23 - .L_22)
	.align		4
.L_22:
        /*001c*/ 	.word	index@($__internal_1_$__cuda_sm10x_tcgen05_guardrail_trap_phase_invalid_during_alloc)
        /*0020*/ 	.word	0x00000000


	//----- nvinfo : EIATTR_FRAME_SIZE
	.align		4
.L_23:
        /*0024*/ 	.byte	0x04, 0x11
        /*0026*/ 	.short	(.L_25 - .L_24)
	.align		4
.L_24:
        /*0028*/ 	.word	index@($__internal_0_$__cuda_sm10x_tcgen05_guardrail_trap_col_being_dealloced_not_returned_by_alloc)
        /*002c*/ 	.word	0x00000000


	//----- nvinfo : EIATTR_FRAME_SIZE
	.align		4
.L_25:
        /*0030*/ 	.byte	0x04, 0x11
        /*0032*/ 	.short	(.L_27 - .L_26)
	.align		4
.L_26:
        /*0034*/ 	.word	index@(_ZN7cutlass13device_kernelINS_4gemm6kernel13GemmUniversalIN4cute5tupleIJiiiiEEENS1_10collective13CollectiveMmaINS1_35MainloopSm100TmaUmmaWarpSpecializedILi3ELi2ELi4ENS5_IJNS4_1CILi1EEENSA_ILi2EEESB_EEEEENS5_IJNSA_ILi64EEENSA_ILi128EEENSA_ILi32EEEEEENS_10bfloat16_tENS5_IJlSB_lEEESJ_SK_NS4_8TiledMMAINS4_8MMA_AtomIJNS4_20SM100_MMA_F16BF16_SSISJ_SJ_fLi64ELi128ELNS4_4UMMA5MajorE0ELSP_0ELNSO_7ScaleInE0ELSQ_0EEEEEENS4_6LayoutINS5_IJSB_SB_SB_EEENS5_IJNSA_ILi0EEESV_SV_EEEEENS5_IJNS4_10UnderscoreESY_SY_EEEEENS4_23SM90_TMA_LOAD_MULTICASTENS4_14ComposedLayoutINS4_7SwizzleILi2ELi4ELi3EEENS4_18smem_ptr_flag_bitsILi16EEENST_INS5_IJNSA_ILi8EEESH_EEENS5_IJSH_SB_EEEEEEEvNS4_8identityENS4_13SM90_TMA_LOADES1B_vS1C_EENS_8epilogue10collective18CollectiveEpilogueINS1F_23Sm100TmaWarpSpecializedILi4ELi2ELi16ELb1ELb0EEEJSI_NS5_IJNST_ISF_SB_EENST_ISH_SB_EEEEESJ_SK_SJ_SK_NS1F_6fusion15FusionCallbacksIS1J_NS1N_17LinearCombinationISJ_fSJ_fLNS_15FloatRoundStyleE2EEESI_S1M_JEEENS4_5SM1004TMEM4LOAD26SM100_TMEM_LOAD_16dp256b4xES1D_S1B_NS4_17SM75_U32x4_LDSM_NENS4_14SM90_TMA_STOREES1B_NS4_17SM90_U32x4_STSM_NENS4_39AutoVectorizingCopyWithAssumedAlignmentILi128EEEEEEvvEEEEvNT_6ParamsE)
        /*0038*/ 	.word	0x00000000


	//----- nvinfo : EIATTR_MIN_STACK_SIZE
	.align		4
.L_27:
        /*003c*/ 	.byte	0x04, 0x12
        /*003e*/ 	.short	(.L_29 - .L_28)
	.align		4
.L_28:
        /*0040*/ 	.word	index@(_ZN7cutlass13device_kernelINS_4gemm6kernel13GemmUniversalIN4cute5tupleIJiiiiEEENS1_10collective13CollectiveMmaINS1_35MainloopSm100TmaUmmaWarpSpecializedILi3ELi2ELi4ENS5_IJNS4_1CILi1EEENSA_ILi2EEESB_EEEEENS5_IJNSA_ILi64EEENSA_ILi128EEENSA_ILi32EEEEEENS_10bfloat16_tENS5_IJlSB_lEEESJ_SK_NS4_8TiledMMAINS4_8MMA_AtomIJNS4_20SM100_MMA_F16BF16_SSISJ_SJ_fLi64ELi128ELNS4_4UMMA5MajorE0ELSP_0ELNSO_7ScaleInE0ELSQ_0EEEEEENS4_6LayoutINS5_IJSB_SB_SB_EEENS5_IJNSA_ILi0EEESV_SV_EEEEENS5_IJNS4_10UnderscoreESY_SY_EEEEENS4_23SM90_TMA_LOAD_MULTICASTENS4_14ComposedLayoutINS4_7SwizzleILi2ELi4ELi3EEENS4_18smem_ptr_flag_bitsILi16EEENST_INS5_IJNSA_ILi8EEESH_EEENS5_IJSH_SB_EEEEEEEvNS4_8identityENS4_13SM90_TMA_LOADES1B_vS1C_EENS_8epilogue10collective18CollectiveEpilogueINS1F_23Sm100TmaWarpSpecializedILi4ELi2ELi16ELb1ELb0EEEJSI_NS5_IJNST_ISF_SB_EENST_ISH_SB_EEEEESJ_SK_SJ_SK_NS1F_6fusion15FusionCallbacksIS1J_NS1N_17LinearCombinationISJ_fSJ_fLNS_15FloatRoundStyleE2EEESI_S1M_JEEENS4_5SM1004TMEM4LOAD26SM100_TMEM_LOAD_16dp256b4xES1D_S1B_NS4_17SM75_U32x4_LDSM_NENS4_14SM90_TMA_STOREES1B_NS4_17SM90_U32x4_STSM_NENS4_39AutoVectorizingCopyWithAssumedAlignmentILi128EEEEEEvvEEEEvNT_6ParamsE)
        /*0044*/ 	.word	0x00000000
.L_29:


//--------------------- .nv.compat                --------------------------
	.section	.nv.compat,"",@"SHT_CUDA_COMPAT_INFO"
	.align	4
        /*0000*/ 	.byte	0x02, 0x09, 0x01, 0x00, 0x02, 0x02, 0x02, 0x00, 0x02, 0x05, 0x05, 0x00, 0x03, 0x07, 0x01, 0x01
        /*0010*/ 	.byte	0x02, 0x03, 0x01, 0x00, 0x02, 0x06, 0x01, 0x00, 0x04, 0x0b, 0x08, 0x00, 0x09, 0x00, 0x00, 0x00
        /*0020*/ 	.byte	0x00, 0x00, 0x00, 0x00


//--------------------- .nv.info._ZN7cutlass13device_kernelINS_4gemm6kernel13GemmUniversalIN4cute5tupleIJiiiiEEENS1_10collective13CollectiveMmaINS1_35MainloopSm100TmaUmmaWarpSpecializedILi3ELi2ELi4ENS5_IJNS4_1CILi1EEENSA_ILi2EEESB_EEEEENS5_IJNSA_ILi64EEENSA_ILi128EEENSA_ILi32EEEEEENS_10bfloat16_tENS5_IJlSB_lEEESJ_SK_NS4_8TiledMMAINS4_8MMA_AtomIJNS4_20SM100_MMA_F16BF16_SSISJ_SJ_fLi64ELi128ELNS4_4UMMA5MajorE0ELSP_0ELNSO_7ScaleInE0ELSQ_0EEEEEENS4_6LayoutINS5_IJSB_SB_SB_EEENS5_IJNSA_ILi0EEESV_SV_EEEEENS5_IJNS4_10UnderscoreESY_SY_EEEEENS4_23SM90_TMA_LOAD_MULTICASTENS4_14ComposedLayoutINS4_7SwizzleILi2ELi4ELi3EEENS4_18smem_ptr_flag_bitsILi16EEENST_INS5_IJNSA_ILi8EEESH_EEENS5_IJSH_SB_EEEEEEEvNS4_8identityENS4_13SM90_TMA_LOADES1B_vS1C_EENS_8epilogue10collective18CollectiveEpilogueINS1F_23Sm100TmaWarpSpecializedILi4ELi2ELi16ELb1ELb0EEEJSI_NS5_IJNST_ISF_SB_EENST_ISH_SB_EEEEESJ_SK_SJ_SK_NS1F_6fusion15FusionCallbacksIS1J_NS1N_17LinearCombinationISJ_fSJ_fLNS_15FloatRoundStyleE2EEESI_S1M_JEEENS4_5SM1004TMEM4LOAD26SM100_TMEM_LOAD_16dp256b4xES1D_S1B_NS4_17SM75_U32x4_LDSM_NENS4_14SM90_TMA_STOREES1B_NS4_17SM90_U32x4_STSM_NENS4_39AutoVectorizingCopyWithAssumedAlignmentILi128EEEEEEvvEEEEvNT_6ParamsE --------------------------
	.section	.nv.info._ZN7cutlass13device_kernelINS_4gemm6kernel13GemmUniversalIN4cute5tupleIJiiiiEEENS1_10collective13CollectiveMmaINS1_35MainloopSm100TmaUmmaWarpSpecializedILi3ELi2ELi4ENS5_IJNS4_1CILi1EEENSA_ILi2EEESB_EEEEENS5_IJNSA_ILi64EEENSA_ILi128EEENSA_ILi32EEEEEENS_10bfloat16_tENS5_IJlSB_lEEESJ_SK_NS4_8TiledMMAINS4_8MMA_AtomIJNS4_20SM100_MMA_F16BF16_SSISJ_SJ_fLi64ELi128ELNS4_4UMMA5MajorE0ELSP_0ELNSO_7ScaleInE0ELSQ_0EEEEEENS4_6LayoutINS5_IJSB_SB_SB_EEENS5_IJNSA_ILi0EEESV_SV_EEEEENS5_IJNS4_10UnderscoreESY_SY_EEEEENS4_23SM90_TMA_LOAD_MULTICASTENS4_14ComposedLayoutINS4_7SwizzleILi2ELi4ELi3EEENS4_18smem_ptr_flag_bitsILi16EEENST_INS5_IJNSA_ILi8EEESH_EEENS5_IJSH_SB_EEEEEEEvNS4_8identityENS4_13SM90_TMA_LOADES1B_vS1C_EENS_8epilogue10collective18CollectiveEpilogueINS1F_23Sm100TmaWarpSpecializedILi4ELi2ELi16ELb1ELb0EEEJSI_NS5_IJNST_ISF_SB_EENST_ISH_SB_EEEEESJ_SK_SJ_SK_NS1F_6fusion15FusionCallbacksIS1J_NS1N_17LinearCombinationISJ_fSJ_fLNS_15FloatRoundStyleE2EEESI_S1M_JEEENS4_5SM1004TMEM4LOAD26SM100_TMEM_LOAD_16dp256b4xES1D_S1B_NS4_17SM75_U32x4_LDSM_NENS4_14SM90_TMA_STOREES1B_NS4_17SM90_U32x4_STSM_NENS4_39AutoVectorizingCopyWithAssumedAlignmentILi128EEEEEEvvEEEEvNT_6ParamsE,"",@"SHT_CUDA_INFO"
	.sectionflags	@""
	.align	4


	//----- nvinfo : EIATTR_CUDA_API_VERSION
	.align		4
        /*0000*/ 	.byte	0x04, 0x37
        /*0002*/ 	.short	(.L_31 - .L_30)
.L_30:
        /*0004*/ 	.word	0x00000082


	//----- nvinfo : EIATTR_KPARAM_INFO
	.align		4
.L_31:
        /*0008*/ 	.byte	0x04, 0x17
        /*000a*/ 	.short	(.L_33 - .L_32)
.L_32:
        /*000c*/ 	.word	0x00000000
        /*0010*/ 	.short	0x0000
        /*0012*/ 	.short	0x0000
        /*0014*/ 	.byte	0x00, 0xf0, 0x01, 0x20


	//----- nvinfo : EIATTR_AT_ENTRY_FRAGMENTS
	.align		4
.L_33:
        /*0018*/ 	.byte	0x04, 0x4f
        /*001a*/ 	.short	(.L_35 - .L_34)


	//   ....[0]....
.L_34:
        /*001c*/ 	.word	0x00000006


	//----- nvinfo : EIATTR_RESERVED_SMEM_USED
	.align		4
.L_35:
        /*0020*/ 	.byte	0x01, 0x41
	.zero		2


	//----- nvinfo : EIATTR_SPARSE_MMA_MASK
	.align		4
        /*0024*/ 	.byte	0x03, 0x50
        /*0026*/ 	.short	0x0000


	//----- nvinfo : EIATTR_TCGEN05_1CTA_USED
	.align		4
        /*0028*/ 	.byte	0x01, 0x51
	.zero		2


	//----- nvinfo : EIATTR_MAXREG_COUNT
	.align		4
        /*002c*/ 	.byte	0x03, 0x1b
        /*002e*/ 	.short	0x00ff


	//----- nvinfo : EIATTR_NUM_BARRIERS
	.align		4
        /*0030*/ 	.byte	0x02, 0x4c
        /*0032*/ 	.byte	0x07
	.zero		1


	//----- nvinfo : EIATTR_EXTERNS
	.align		4
        /*0034*/ 	.byte	0x04, 0x0f
        /*0036*/ 	.short	(.L_37 - .L_36)


	//   ....[0]....
	.align		4
.L_36:
        /*0038*/ 	.word	index@(__assertfail)


	//----- nvinfo : EIATTR_MERCURY_ISA_VERSION
	.align		4
.L_37:
        /*003c*/ 	.byte	0x03, 0x5f
        /*003e*/ 	.short	0x0101


	//----- nvinfo : EIATTR_INT_WARP_WIDE_INSTR_OFFSETS
	.align		4
        /*0040*/ 	.byte	0x04, 0x31
        /*0042*/ 	.short	(.L_39 - .L_38)


	//   ....[0]....
.L_38:
        /*0044*/ 	.word	0x00003bb0


	//   ....[1]....
        /*0048*/ 	.word	0x00003be0


	//   ....[2]....
        /*004c*/ 	.word	0x00003c00


	//   ....[3]....
        /*0050*/ 	.word	0x00004780


	//   ....[4]....
        /*0054*/ 	.word	0x000047f0


	//   ....[5]....
        /*0058*/ 	.word	0x000048c0


	//   ....[6]....
        /*005c*/ 	.word	0x00004940


	//   ....[7]....
        /*0060*/ 	.word	0x00004a30


	//   ....[8]....
        /*0064*/ 	.word	0x00004ab0


	//   ....[9]....
        /*0068*/ 	.word	0x00004b90


	//   ....[10]....
        /*006c*/ 	.word	0x00004c40


	//----- nvinfo : EIATTR_COOP_GROUP_MASK_REGIDS
	.align		4
.L_39:
        /*0070*/ 	.byte	0x04, 0x29
        /*0072*/ 	.short	(.L_41 - .L_40)


	//   ....[0]....
.L_40:
        /*0074*/ 	.word	0xffffffff


	//   ....[1]....
        /*0078*/ 	.word	0xffffffff


	//   ....[2]....
        /*007c*/ 	.word	0xffffffff


	//   ....[3]....
        /*0080*/ 	.word	0xffffffff


	//   ....[4]....
        /*0084*/ 	.word	0xffffffff


	//   ....[5]....
        /*0088*/ 	.word	0xffffffff


	//   ....[6]....
        /*008c*/ 	.word	0xffffffff


	//   ....[7]....
        /*0090*/ 	.word	0xffffffff


	//   ....[8]....
        /*0094*/ 	.word	0xffffffff


	//   ....[9]....
        /*0098*/ 	.word	0xffffffff


	//   ....[10]....
        /*009c*/ 	.word	0xffffffff


	//   ....[11]....
        /*00a0*/ 	.word	0xffffffff


	//   ....[12]....
        /*00a4*/ 	.word	0xffffffff


	//   ....[13]....
        /*00a8*/ 	.word	0xffffffff


	//----- nvinfo : EIATTR_COOP_GROUP_INSTR_OFFSETS
	.align		4
.L_41:
        /*00ac*/ 	.byte	0x04, 0x28
        /*00ae*/ 	.short	(.L_43 - .L_42)


	//   ....[0]....
.L_42:
        /*00b0*/ 	.word	0x00000080


	//   ....[1]....
        /*00b4*/ 	.word	0x000004f0


	//   ....[2]....
        /*00b8*/ 	.word	0x00000680


	//   ....[3]....
        /*00bc*/ 	.word	0x00000820


	//   ....[4]....
        /*00c0*/ 	.word	0x00000920


	//   ....[5]....
        /*00c4*/ 	.word	0x00000a90


	//   ....[6]....
        /*00c8*/ 	.word	0x00000c30


	//   ....[7]....
        /*00cc*/ 	.word	0x00000de0


	//   ....[8]....
        /*00d0*/ 	.word	0x00002020


	//   ....[9]....
        /*00d4*/ 	.word	0x00002e80


	//   ....[10]....
        /*00d8*/ 	.word	0x00003090


	//   ....[11]....
        /*00dc*/ 	.word	0x000030c0


	//   ....[12]....
        /*00e0*/ 	.word	0x00003a90


	//   ....[13]....
        /*00e4*/ 	.word	0x00003cc0


	//----- nvinfo : EIATTR_VRC_CTA_INIT_COUNT
	.align		4
.L_43:
        /*00e8*/ 	.byte	0x02, 0x4a
        /*00ea*/ 	.byte	0x80
	.zero		1


	//----- nvinfo : EIATTR_SYSCALL_OFFSETS
	.align		4
        /*00ec*/ 	.byte	0x04, 0x46
        /*00ee*/ 	.short	(.L_45 - .L_44)


	//   ....[0]....
.L_44:
        /*00f0*/ 	.word	0x000058d0


	//   ....[1]....
        /*00f4*/ 	.word	0x000059c0


	//   ....[2]....
        /*00f8*/ 	.word	0x00006150


	//   ....[3]....
        /*00fc*/ 	.word	0x00006a00


	//   ....[4]....
        /*0100*/ 	.word	0x00007290


	//   ....[5]....
        /*0104*/ 	.word	0x00007b10


	//----- nvinfo : EIATTR_MBARRIER_INSTR_OFFSETS
	.align		4
.L_45:
        /*0108*/ 	.byte	0x04, 0x39
        /*010a*/ 	.short	(.L_47 - .L_46)


	//   ....[0]....
.L_46:
        /*010c*/ 	.word	0x00000610
        /*0110*/ 	.word	0x000000ff
        /*0114*/ 	.word	0x00000000
        /*0118*/ 	.short	0x0100
        /*011a*/ 	.byte	0x04
	.zero		1


	//   ....[1]....
        /*011c*/ 	.word	0x00000620
        /*0120*/ 	.word	0x000000ff
        /*0124*/ 	.word	0x00000018
        /*0128*/ 	.short	0x0100
        /*012a*/ 	.byte	0x04
	.zero		1


	//   ....[2]....
        /*012c*/ 	.word	0x00000630
        /*0130*/ 	.word	0x000000ff
        /*0134*/ 	.word	0x00000008
        /*0138*/ 	.short	0x0100
        /*013a*/ 	.byte	0x04
	.zero		1


	//   ....[3]....
        /*013c*/ 	.word	0x00000640
        /*0140*/ 	.word	0x000000ff
        /*0144*/ 	.word	0x00000020
        /*0148*/ 	.short	0x0100
        /*014a*/ 	.byte	0x04
	.zero		1


	//   ....[4]....
        /*014c*/ 	.word	0x00000650
        /*0150*/ 	.word	0x000000ff
        /*0154*/ 	.word	0x00000010
        /*0158*/ 	.short	0x0100
        /*015a*/ 	.byte	0x04
	.zero		1


	//   ....[5]....
        /*015c*/ 	.word	0x00000660
        /*0160*/ 	.word	0x000000ff
        /*0164*/ 	.word	0x00000028
        /*0168*/ 	.short	0x0100
        /*016a*/ 	.byte	0x04
	.zero		1


	//   ....[6]....
        /*016c*/ 	.word	0x00000790
        /*0170*/ 	.word	0x000000ff
        /*0174*/ 	.word	0x00000030
        /*0178*/ 	.short	0x0100
        /*017a*/ 	.byte	0x04
	.zero		1


	//   ....[7]....
        /*017c*/ 	.word	0x000007a0
        /*0180*/ 	.word	0x000000ff
        /*0184*/ 	.word	0x00000050
        /*0188*/ 	.short	0x0100
        /*018a*/ 	.byte	0x04
	.zero		1


	//   ....[8]....
        /*018c*/ 	.word	0x000007b0
        /*0190*/ 	.word	0x000000ff
        /*0194*/ 	.word	0x00000038
        /*0198*/ 	.short	0x0100
        /*019a*/ 	.byte	0x04
	.zero		1


	//   ....[9]....
        /*019c*/ 	.word	0x000007c0
        /*01a0*/ 	.word	0x000000ff
        /*01a4*/ 	.word	0x00000058
        /*01a8*/ 	.short	0x0100
        /*01aa*/ 	.byte	0x04
	.zero		1


	//   ....[10]....
        /*01ac*/ 	.word	0x000007d0
        /*01b0*/ 	.word	0x000000ff
        /*01b4*/ 	.word	0x00000040
        /*01b8*/ 	.short	0x0100
        /*01ba*/ 	.byte	0x04
	.zero		1


	//   ....[11]....
        /*01bc*/ 	.word	0x000007e0
        /*01c0*/ 	.word	0x000000ff
        /*01c4*/ 	.word	0x00000060
        /*01c8*/ 	.short	0x0100
        /*01ca*/ 	.byte	0x04
	.zero		1


	//   ....[12]....
        /*01cc*/ 	.word	0x000007f0
        /*01d0*/ 	.word	0x000000ff
        /*01d4*/ 	.word	0x00000048
        /*01d8*/ 	.short	0x0100
        /*01da*/ 	.byte	0x04
	.zero		1


	//   ....[13]....
        /*01dc*/ 	.word	0x00000800
        /*01e0*/ 	.word	0x000000ff
        /*01e4*/ 	.word	0x00000068
        /*01e8*/ 	.short	0x0100
        /*01ea*/ 	.byte	0x04
	.zero		1


	//   ....[14]....
        /*01ec*/ 	.word	0x000008f0
        /*01f0*/ 	.word	0x000000ff
        /*01f4*/ 	.word	0x00000070
        /*01f8*/ 	.short	0x0100
        /*01fa*/ 	.byte	0x06
	.zero		1


	//   ....[15]....
        /*01fc*/ 	.word	0x00000900
        /*0200*/ 	.word	0x000000ff
        /*0204*/ 	.word	0x00000078
        /*0208*/ 	.short	0x0100
        /*020a*/ 	.byte	0x06
	.zero		1


	//   ....[16]....
        /*020c*/ 	.word	0x00000a40
        /*0210*/ 	.word	0x000000ff
        /*0214*/ 	.word	0x00000080
        /*0218*/ 	.short	0x0100
        /*021a*/ 	.byte	0x06
	.zero		1


	//   ....[17]....
        /*021c*/ 	.word	0x00000a50
        /*0220*/ 	.word	0x000000ff
        /*0224*/ 	.word	0x00000090
        /*0228*/ 	.short	0x0100
        /*022a*/ 	.byte	0x06
	.zero		1


	//   ....[18]....
        /*022c*/ 	.word	0x00000a60
        /*0230*/ 	.word	0x000000ff
        /*0234*/ 	.word	0x00000088
        /*0238*/ 	.short	0x0100
        /*023a*/ 	.byte	0x06
	.zero		1


	//   ....[19]....
        /*023c*/ 	.word	0x00000a70
        /*0240*/ 	.word	0x000000ff
        /*0244*/ 	.word	0x00000098
        /*0248*/ 	.short	0x0100
        /*024a*/ 	.byte	0x06
	.zero		1


	//   ....[20]....
        /*024c*/ 	.word	0x00000ba0
        /*0250*/ 	.word	0x000000ff
        /*0254*/ 	.word	0x000000a0
        /*0258*/ 	.short	0x0100
        /*025a*/ 	.byte	0x04
	.zero		1


	//   ....[21]....
        /*025c*/ 	.word	0x00000bb0
        /*0260*/ 	.word	0x000000ff
        /*0264*/ 	.word	0x000000c0
        /*0268*/ 	.short	0x0100
        /*026a*/ 	.byte	0x04
	.zero		1


	//   ....[22]....
        /*026c*/ 	.word	0x00000bc0
        /*0270*/ 	.word	0x000000ff
        /*0274*/ 	.word	0x000000a8
        /*0278*/ 	.short	0x0100
        /*027a*/ 	.byte	0x04
	.zero		1


	//   ....[23]....
        /*027c*/ 	.word	0x00000bd0
        /*0280*/ 	.word	0x000000ff
        /*0284*/ 	.word	0x000000c8
        /*0288*/ 	.short	0x0100
        /*028a*/ 	.byte	0x04
	.zero		1


	//   ....[24]....
        /*028c*/ 	.word	0x00000be0
        /*0290*/ 	.word	0x000000ff
        /*0294*/ 	.word	0x000000b0
        /*0298*/ 	.short	0x0100
        /*029a*/ 	.byte	0x04
	.zero		1


	//   ....[25]....
        /*029c*/ 	.word	0x00000bf0
        /*02a0*/ 	.word	0x000000ff
        /*02a4*/ 	.word	0x000000d0
        /*02a8*/ 	.short	0x0100
        /*02aa*/ 	.byte	0x04
	.zero		1


	//   ....[26]....
        /*02ac*/ 	.word	0x00000c00
        /*02b0*/ 	.word	0x000000ff
        /*02b4*/ 	.word	0x000000b8
        /*02b8*/ 	.short	0x0100
        /*02ba*/ 	.byte	0x04
	.zero		1


	//   ....[27]....
        /*02bc*/ 	.word	0x00000c10
        /*02c0*/ 	.word	0x000000ff
        /*02c4*/ 	.word	0x000000d8
        /*02c8*/ 	.short	0x0100
        /*02ca*/ 	.byte	0x04
	.zero		1


	//   ....[28]....
        /*02cc*/ 	.word	0x00000d00
        /*02d0*/ 	.word	0x000000ff
        /*02d4*/ 	.word	0x000000e0
        /*02d8*/ 	.short	0x0100
        /*02da*/ 	.byte	0x04
	.zero		1


	//   ....[29]....
        /*02dc*/ 	.word	0x00000d10
        /*02e0*/ 	.word	0x000000ff
        /*02e4*/ 	.word	0x000000f0
        /*02e8*/ 	.short	0x0100
        /*02ea*/ 	.byte	0x04
	.zero		1


	//   ....[30]....
        /*02ec*/ 	.word	0x00000d20
        /*02f0*/ 	.word	0x000000ff
        /*02f4*/ 	.word	0x000000e8
        /*02f8*/ 	.short	0x0100
        /*02fa*/ 	.byte	0x04
	.zero		1


	//   ....[31]....
        /*02fc*/ 	.word	0x00000d30
        /*0300*/ 	.word	0x000000ff
        /*0304*/ 	.word	0x000000f8
        /*0308*/ 	.short	0x0100
        /*030a*/ 	.byte	0x04
	.zero		1


	//   ....[32]....
        /*030c*/ 	.word	0x000018c0
        /*0310*/ 	.word	0x00000000
        /*0314*/ 	.word	0x000000f0
        /*0318*/ 	.short	0x010a
        /*031a*/ 	.byte	0xff
	.zero		1


	//   ....[33]....
        /*031c*/ 	.word	0x000018f0
        /*0320*/ 	.word	0x00000000
        /*0324*/ 	.word	0x000000e0
        /*0328*/ 	.short	0x0101
        /*032a*/ 	.byte	0xff
	.zero		1


	//   ....[34]....
        /*032c*/ 	.word	0x000019a0
        /*0330*/ 	.word	0x000000ff
        /*0334*/ 	.word	0x00000018
        /*0338*/ 	.short	0x010a
        /*033a*/ 	.byte	0x04
	.zero		1


	//   ....[35]....
        /*033c*/ 	.word	0x00001a20
        /*0340*/ 	.word	0x000000ff
        /*0344*/ 	.word	0x00000018
        /*0348*/ 	.short	0x010a
        /*034a*/ 	.byte	0x21
	.zero		1


	//   ....[36]....
        /*034c*/ 	.word	0x00001bb0
        /*0350*/ 	.word	0x000000ff
        /*0354*/ 	.word	0x00000018
        /*0358*/ 	.short	0x010a
        /*035a*/ 	.byte	0x08
	.zero		1


	//   ....[37]....
        /*035c*/ 	.word	0x00001ce0
        /*0360*/ 	.word	0x000000ff
        /*0364*/ 	.word	0x00000078
        /*0368*/ 	.short	0x0101
        /*036a*/ 	.byte	0x07
	.zero		1


	//   ....[38]....
        /*036c*/ 	.word	0x00001d00
        /*0370*/ 	.word	0x000000ff
        /*0374*/ 	.word	0x00000018
        /*0378*/ 	.short	0x010a
        /*037a*/ 	.byte	0x04
	.zero		1


	//   ....[39]....
        /*037c*/ 	.word	0x00001d80
        /*0380*/ 	.word	0x000000ff
        /*0384*/ 	.word	0x00000018
        /*0388*/ 	.short	0x010a
        /*038a*/ 	.byte	0x11
	.zero		1


	//   ....[40]....
        /*038c*/ 	.word	0x00001f10
        /*0390*/ 	.word	0x000000ff
        /*0394*/ 	.word	0x00000018
        /*0398*/ 	.short	0x010a
        /*039a*/ 	.byte	0x06
	.zero		1


	//   ....[41]....
        /*039c*/ 	.word	0x00002050
        /*03a0*/ 	.word	0x00000003
        /*03a4*/ 	.word	0x00000080
        /*03a8*/ 	.short	0x010a
        /*03aa*/ 	.byte	0xff
	.zero		1


	//   ....[42]....
        /*03ac*/ 	.word	0x000021a0
        /*03b0*/ 	.word	0x00000000
        /*03b4*/ 	.word	0x00000000
        /*03b8*/ 	.short	0x0101
        /*03ba*/ 	.byte	0xff
	.zero		1


	//   ....[43]....
        /*03bc*/ 	.word	0x00002760
        /*03c0*/ 	.word	0x000000ff
        /*03c4*/ 	.word	0x00000000
        /*03c8*/ 	.short	0x010a
        /*03ca*/ 	.byte	0x04
	.zero		1


	//   ....[44]....
        /*03cc*/ 	.word	0x000027f0
        /*03d0*/ 	.word	0x000000ff
        /*03d4*/ 	.word	0x00000000
        /*03d8*/ 	.short	0x010a
        /*03da*/ 	.byte	0x05
	.zero		1


	//   ....[45]....
        /*03dc*/ 	.word	0x00002890
        /*03e0*/ 	.word	0x00000000
        /*03e4*/ 	.word	0x00000000
        /*03e8*/ 	.short	0x010a
        /*03ea*/ 	.byte	0xff
	.zero		1


	//   ....[46]....
        /*03ec*/ 	.word	0x000029d0
        /*03f0*/ 	.word	0x00000002
        /*03f4*/ 	.word	0x000000e0
        /*03f8*/ 	.short	0x010a
        /*03fa*/ 	.byte	0xff
	.zero		1


	//   ....[47]....
        /*03fc*/ 	.word	0x00002a40
        /*0400*/ 	.word	0x00000002
        /*0404*/ 	.word	0x00000000
        /*0408*/ 	.short	0x0101
        /*040a*/ 	.byte	0xff
	.zero		1


	//   ....[48]....
        /*040c*/ 	.word	0x00002a60
        /*0410*/ 	.word	0x000000ff
        /*0414*/ 	.word	0x00000090
        /*0418*/ 	.short	0x010a
        /*041a*/ 	.byte	0x04
	.zero		1


	//   ....[49]....
        /*041c*/ 	.word	0x00002b80
        /*0420*/ 	.word	0x00000002
        /*0424*/ 	.word	0x00000080
        /*0428*/ 	.short	0x010a
        /*042a*/ 	.byte	0xff
	.zero		1


	//   ....[50]....
        /*042c*/ 	.word	0x00002c80
        /*0430*/ 	.word	0x00000002
        /*0434*/ 	.word	0x00000000
        /*0438*/ 	.short	0x0101
        /*043a*/ 	.byte	0xff
	.zero		1


	//   ....[51]....
        /*043c*/ 	.word	0x00002d10
        /*0440*/ 	.word	0x000000ff
        /*0444*/ 	.word	0x00000090
        /*0448*/ 	.short	0x0106
        /*044a*/ 	.byte	0x04
	.zero		1


	//   ....[52]....
        /*044c*/ 	.word	0x00002d30
        /*0450*/ 	.word	0x000000ff
        /*0454*/ 	.word	0x00000090
        /*0458*/ 	.short	0x010a
        /*045a*/ 	.byte	0x04
	.zero		1


	//   ....[53]....
        /*045c*/ 	.word	0x00002dc0
        /*0460*/ 	.word	0x000000ff
        /*0464*/ 	.word	0x00000090
        /*0468*/ 	.short	0x0106
        /*046a*/ 	.byte	0x07
	.zero		1


	//   ....[54]....
        /*046c*/ 	.word	0x00002e00
        /*0470*/ 	.word	0x00000000
        /*0474*/ 	.word	0x00000090
        /*0478*/ 	.short	0x010a
        /*047a*/ 	.byte	0xff
	.zero		1


	//   ....[55]....
        /*047c*/ 	.word	0x00003320
        /*0480*/ 	.word	0x00000000
        /*0484*/ 	.word	0x00000080
        /*0488*/ 	.short	0x010a
        /*048a*/ 	.byte	0xff
	.zero		1


	//   ....[56]....
        /*048c*/ 	.word	0x00003420
        /*0490*/ 	.word	0x00000003
        /*0494*/ 	.word	0x00000000
        /*0498*/ 	.short	0x0101
        /*049a*/ 	.byte	0xff
	.zero		1


	//   ....[57]....
        /*049c*/ 	.word	0x00003430
        /*04a0*/ 	.word	0x000000ff
        /*04a4*/ 	.word	0x00000000
        /*04a8*/ 	.short	0x010a
        /*04aa*/ 	.byte	0x04
	.zero		1


	//   ....[58]....
        /*04ac*/ 	.word	0x000034b0
        /*04b0*/ 	.word	0x000000ff
        /*04b4*/ 	.word	0x000000c0
        /*04b8*/ 	.short	0x010a
        /*04ba*/ 	.byte	0x17
	.zero		1


	//   ....[59]....
        /*04bc*/ 	.word	0x00003590
        /*04c0*/ 	.word	0x000000ff
        /*04c4*/ 	.word	0x00000000
        /*04c8*/ 	.short	0x010a
        /*04ca*/ 	.byte	0x05
	.zero		1


	//   ....[60]....
        /*04cc*/ 	.word	0x000036d0
        /*04d0*/ 	.word	0x000000ff
        /*04d4*/ 	.word	0x00000000
        /*04d8*/ 	.short	0x010a
        /*04da*/ 	.byte	0x04
	.zero		1


	//   ....[61]....
        /*04dc*/ 	.word	0x000038c0
        /*04e0*/ 	.word	0x000000ff
        /*04e4*/ 	.word	0x00000000
        /*04e8*/ 	.short	0x010a
        /*04ea*/ 	.byte	0x04
	.zero		1


	//   ....[62]....
        /*04ec*/ 	.word	0x00003950
        /*04f0*/ 	.word	0x000000ff
        /*04f4*/ 	.word	0x00000000
        /*04f8*/ 	.short	0x010a
        /*04fa*/ 	.byte	0x05
	.zero		1


	//   ....[63]....
        /*04fc*/ 	.word	0x000039e0
        /*0500*/ 	.word	0x000000ff
        /*0504*/ 	.word	0x00000000
        /*0508*/ 	.short	0x010a
        /*050a*/ 	.byte	0x05
	.zero		1


	//   ....[64]....
        /*050c*/ 	.word	0x00003a70
        /*0510*/ 	.word	0x000000ff
        /*0514*/ 	.word	0x00000000
        /*0518*/ 	.short	0x010a
        /*051a*/ 	.byte	0x04
	.zero		1


	//   ....[65]....
        /*051c*/ 	.word	0x00003f80
        /*0520*/ 	.word	0x0000000c
        /*0524*/ 	.word	0x00000080
        /*0528*/ 	.short	0x010a
        /*052a*/ 	.byte	0xff
	.zero		1


	//   ....[66]....
        /*052c*/ 	.word	0x000040f0
        /*0530*/ 	.word	0x00000000
        /*0534*/ 	.word	0x00000000
        /*0538*/ 	.short	0x0101
        /*053a*/ 	.byte	0xff
	.zero		1


	//   ....[67]....
        /*053c*/ 	.word	0x00004580
        /*0540*/ 	.word	0x000000ff
        /*0544*/ 	.word	0x00000078
        /*0548*/ 	.short	0x010a
        /*054a*/ 	.byte	0x15
	.zero		1


	//   ....[68]....
        /*054c*/ 	.word	0x00004700
        /*0550*/ 	.word	0x000000ff
        /*0554*/ 	.word	0x00000050
        /*0558*/ 	.short	0x010a
        /*055a*/ 	.byte	0x15
	.zero		1


	//   ....[69]....
        /*055c*/ 	.word	0x00004870
        /*0560*/ 	.word	0x000000ff
        /*0564*/ 	.word	0x00000030
        /*0568*/ 	.short	0x010b
        /*056a*/ 	.byte	0x15
	.zero		1


	//   ....[70]....
        /*056c*/ 	.word	0x00004880
        /*0570*/ 	.word	0x000000ff
        /*0574*/ 	.word	0x00000000
        /*0578*/ 	.short	0x0101
        /*057a*/ 	.byte	0x28
	.zero		1


	//   ....[71]....
        /*057c*/ 	.word	0x00004890
        /*0580*/ 	.word	0x000000ff
        /*0584*/ 	.word	0x00000058
        /*0588*/ 	.short	0x010a
        /*058a*/ 	.byte	0x15
	.zero		1


	//   ....[72]....
        /*058c*/ 	.word	0x000049e0
        /*0590*/ 	.word	0x000000ff
        /*0594*/ 	.word	0x00000038
        /*0598*/ 	.short	0x010b
        /*059a*/ 	.byte	0x15
	.zero		1


	//   ....[73]....
        /*059c*/ 	.word	0x000049f0
        /*05a0*/ 	.word	0x000000ff
        /*05a4*/ 	.word	0x00000000
        /*05a8*/ 	.short	0x0101
        /*05aa*/ 	.byte	0x27
	.zero		1


	//   ....[74]....
        /*05ac*/ 	.word	0x00004a00
        /*05b0*/ 	.word	0x000000ff
        /*05b4*/ 	.word	0x00000060
        /*05b8*/ 	.short	0x010a
        /*05ba*/ 	.byte	0x15
	.zero		1


	//   ....[75]....
        /*05bc*/ 	.word	0x00004b40
        /*05c0*/ 	.word	0x000000ff
        /*05c4*/ 	.word	0x00000040
        /*05c8*/ 	.short	0x010b
        /*05ca*/ 	.byte	0x15
	.zero		1


	//   ....[76]....
        /*05cc*/ 	.word	0x00004b50
        /*05d0*/ 	.word	0x000000ff
        /*05d4*/ 	.word	0x00000000
        /*05d8*/ 	.short	0x0101
        /*05da*/ 	.byte	0x26
	.zero		1


	//   ....[77]....
        /*05dc*/ 	.word	0x00004b60
        /*05e0*/ 	.word	0x000000ff
        /*05e4*/ 	.word	0x00000068
        /*05e8*/ 	.short	0x010a
        /*05ea*/ 	.byte	0x15
	.zero		1


	//   ....[78]....
        /*05ec*/ 	.word	0x00004d60
        /*05f0*/ 	.word	0x000000ff
        /*05f4*/ 	.word	0x00000048
        /*05f8*/ 	.short	0x010b
        /*05fa*/ 	.byte	0x15
	.zero		1


	//   ....[79]....
        /*05fc*/ 	.word	0x00004d70
        /*0600*/ 	.word	0x000000ff
        /*0604*/ 	.word	0x00000000
        /*0608*/ 	.short	0x0101
        /*060a*/ 	.byte	0x25
	.zero		1


	//   ....[80]....
        /*060c*/ 	.word	0x00004da0
        /*0610*/ 	.word	0x000000ff
        /*0614*/ 	.word	0x00000050
        /*0618*/ 	.short	0x010a
        /*061a*/ 	.byte	0x15
	.zero		1


	//   ....[81]....
        /*061c*/ 	.word	0x00004dc0
        /*0620*/ 	.word	0x000000ff
        /*0624*/ 	.word	0x00000058
        /*0628*/ 	.short	0x010a
        /*062a*/ 	.byte	0x15
	.zero		1


	//   ....[82]....
        /*062c*/ 	.word	0x00004de0
        /*0630*/ 	.word	0x000000ff
        /*0634*/ 	.word	0x00000060
        /*0638*/ 	.short	0x010a
        /*063a*/ 	.byte	0x15
	.zero		1


	//   ....[83]....
        /*063c*/ 	.word	0x00004e20
        /*0640*/ 	.word	0x00000000
        /*0644*/ 	.word	0x00000068
        /*0648*/ 	.short	0x010a
        /*064a*/ 	.byte	0xff
	.zero		1


	//   ....[84]....
        /*064c*/ 	.word	0x00005160
        /*0650*/ 	.word	0x00000003
        /*0654*/ 	.word	0x00000080
        /*0658*/ 	.short	0x010a
        /*065a*/ 	.byte	0xff
	.zero		1


	//   ....[85]....
        /*065c*/ 	.word	0x000052e0
        /*0660*/ 	.word	0x00000000
        /*0664*/ 	.word	0x00000000
        /*0668*/ 	.short	0x0101
        /*066a*/ 	.byte	0xff
	.zero		1


	//   ....[86]....
        /*066c*/ 	.word	0x00005e00
        /*0670*/ 	.word	0x000000ff
        /*0674*/ 	.word	0x00000030
        /*0678*/ 	.short	0x010a
        /*067a*/ 	.byte	0x2c
	.zero		1


	//   ....[87]....
        /*067c*/ 	.word	0x00005e40
        /*0680*/ 	.word	0x0000001a
        /*0684*/ 	.word	0x000000a0
        /*0688*/ 	.short	0x010a
        /*068a*/ 	.byte	0xff
	.zero		1


	//   ....[88]....
        /*068c*/ 	.word	0x00005f50
        /*0690*/ 	.word	0x000000ff
        /*0694*/ 	.word	0x00000030
        /*0698*/ 	.short	0x010a
        /*069a*/ 	.byte	0x2c
	.zero		1


	//   ....[89]....
        /*069c*/ 	.word	0x00006030
        /*06a0*/ 	.word	0x0000001a
        /*06a4*/ 	.word	0x000000a0
        /*06a8*/ 	.short	0x010a
        /*06aa*/ 	.byte	0xff
	.zero		1


	//   ....[90]....
        /*06ac*/ 	.word	0x00006760
        /*06b0*/ 	.word	0x00000000
        /*06b4*/ 	.word	0x00000000
        /*06b8*/ 	.short	0x0101
        /*06ba*/ 	.byte	0xff
	.zero		1


	//   ....[91]....
        /*06bc*/ 	.word	0x00006770
        /*06c0*/ 	.word	0x00000004
        /*06c4*/ 	.word	0x00000030
        /*06c8*/ 	.short	0x010a
        /*06ca*/ 	.byte	0xff
	.zero		1


	//   ....[92]....
        /*06cc*/ 	.word	0x00006830
        /*06d0*/ 	.word	0x00000004
        /*06d4*/ 	.word	0x00000030
        /*06d8*/ 	.short	0x010a
        /*06da*/ 	.byte	0xff
	.zero		1


	//   ....[93]....
        /*06dc*/ 	.word	0x00006ff0
        /*06e0*/ 	.word	0x00000000
        /*06e4*/ 	.word	0x00000000
        /*06e8*/ 	.short	0x0101
        /*06ea*/ 	.byte	0xff
	.zero		1


	//   ....[94]....
        /*06ec*/ 	.word	0x00007010
        /*06f0*/ 	.word	0x00000002
        /*06f4*/ 	.word	0x00000030
        /*06f8*/ 	.short	0x010a
        /*06fa*/ 	.byte	0xff
	.zero		1


	//   ....[95]....
        /*06fc*/ 	.word	0x000070c0
        /*0700*/ 	.word	0x00000002
        /*0704*/ 	.word	0x00000030
        /*0708*/ 	.short	0x010a
        /*070a*/ 	.byte	0xff
	.zero		1


	//   ....[96]....
        /*070c*/ 	.word	0x00007870
        /*0710*/ 	.word	0x00000000
        /*0714*/ 	.word	0x00000000
        /*0718*/ 	.short	0x0101
        /*071a*/ 	.byte	0xff
	.zero		1


	//   ....[97]....
        /*071c*/ 	.word	0x00007890
        /*0720*/ 	.word	0x00000003
        /*0724*/ 	.word	0x00000030
        /*0728*/ 	.short	0x010a
        /*072a*/ 	.byte	0xff
	.zero		1


	//   ....[98]....
        /*072c*/ 	.word	0x00007940
        /*0730*/ 	.word	0x00000003
        /*0734*/ 	.word	0x00000030
        /*0738*/ 	.short	0x010a
        /*073a*/ 	.byte	0xff
	.zero		1


	//   ....[99]....
        /*073c*/ 	.word	0x00007d50
        /*0740*/ 	.word	0x000000ff
        /*0744*/ 	.word	0x00000000
        /*0748*/ 	.short	0x0101
        /*074a*/ 	.byte	0x04
	.zero		1


	//   ....[100]....
        /*074c*/ 	.word	0x00008160
        /*0750*/ 	.word	0x00000000
        /*0754*/ 	.word	0x00000000
        /*0758*/ 	.short	0x0101
        /*075a*/ 	.byte	0xff
	.zero		1


	//   ....[101]....
        /*075c*/ 	.word	0x00008410
        /*0760*/ 	.word	0x000000ff
        /*0764*/ 	.word	0x00000000
        /*0768*/ 	.short	0x0101
        /*076a*/ 	.byte	0x04
	.zero		1


	//   ....[102]....
        /*076c*/ 	.word	0x00008430
        /*0770*/ 	.word	0x00000000
        /*0774*/ 	.word	0x000000f0
        /*0778*/ 	.short	0x010a
        /*077a*/ 	.byte	0xff
	.zero		1


	//   ....[103]....
        /*077c*/ 	.word	0x00008490
        /*0780*/ 	.word	0x00000000
        /*0784*/ 	.word	0x00000018
        /*0788*/ 	.short	0x010a
        /*078a*/ 	.byte	0xff
	.zero		1


	//   ....[104]....
        /*078c*/ 	.word	0x000084f0
        /*0790*/ 	.word	0x00000000
        /*0794*/ 	.word	0x00000018
        /*0798*/ 	.short	0x010a
        /*079a*/ 	.byte	0xff
	.zero		1


	//   ....[105]....
        /*079c*/ 	.word	0x00008540
        /*07a0*/ 	.word	0x00000003
        /*07a4*/ 	.word	0x00000080
        /*07a8*/ 	.short	0x010a
        /*07aa*/ 	.byte	0xff
	.zero		1


	//   ....[106]....
        /*07ac*/ 	.word	0x000085a0
        /*07b0*/ 	.word	0x00000000
        /*07b4*/ 	.word	0x00000000
        /*07b8*/ 	.short	0x010a
        /*07ba*/ 	.byte	0xff
	.zero		1


	//   ....[107]....
        /*07bc*/ 	.word	0x00008600
        /*07c0*/ 	.word	0x00000000
        /*07c4*/ 	.word	0x00000000
        /*07c8*/ 	.short	0x010a
        /*07ca*/ 	.byte	0xff
	.zero		1


	//   ....[108]....
        /*07cc*/ 	.word	0x00008650
        /*07d0*/ 	.word	0x00000002
        /*07d4*/ 	.word	0x000000e0
        /*07d8*/ 	.short	0x010a
        /*07da*/ 	.byte	0xff
	.zero		1


	//   ....[109]....
        /*07dc*/ 	.word	0x000086b0
        /*07e0*/ 	.word	0x00000002
        /*07e4*/ 	.word	0x00000090
        /*07e8*/ 	.short	0x010a
        /*07ea*/ 	.byte	0xff
	.zero		1


	//   ....[110]....
        /*07ec*/ 	.word	0x00008700
        /*07f0*/ 	.word	0x00000002
        /*07f4*/ 	.word	0x00000080
        /*07f8*/ 	.short	0x010a
        /*07fa*/ 	.byte	0xff
	.zero		1


	//   ....[111]....
        /*07fc*/ 	.word	0x00008760
        /*0800*/ 	.word	0x00000000
        /*0804*/ 	.word	0x00000090
        /*0808*/ 	.short	0x010a
        /*080a*/ 	.byte	0xff
	.zero		1


	//   ....[112]....
        /*080c*/ 	.word	0x000087b0
        /*0810*/ 	.word	0x00000000
        /*0814*/ 	.word	0x00000080
        /*0818*/ 	.short	0x010a
        /*081a*/ 	.byte	0xff
	.zero		1


	//   ....[113]....
        /*081c*/ 	.word	0x00008810
        /*0820*/ 	.word	0x00000002
        /*0824*/ 	.word	0x000000c0
        /*0828*/ 	.short	0x010a
        /*082a*/ 	.byte	0xff
	.zero		1


	//   ....[114]....
        /*082c*/ 	.word	0x00008870
        /*0830*/ 	.word	0x00000000
        /*0834*/ 	.word	0x00000000
        /*0838*/ 	.short	0x010a
        /*083a*/ 	.byte	0xff
	.zero		1


	//   ....[115]....
        /*083c*/ 	.word	0x000088d0
        /*0840*/ 	.word	0x00000000
        /*0844*/ 	.word	0x00000000
        /*0848*/ 	.short	0x010a
        /*084a*/ 	.byte	0xff
	.zero		1


	//   ....[116]....
        /*084c*/ 	.word	0x00008930
        /*0850*/ 	.word	0x00000000
        /*0854*/ 	.word	0x00000000
        /*0858*/ 	.short	0x010a
        /*085a*/ 	.byte	0xff
	.zero		1


	//   ....[117]....
        /*085c*/ 	.word	0x00008990
        /*0860*/ 	.word	0x00000000
        /*0864*/ 	.word	0x00000000
        /*0868*/ 	.short	0x010a
        /*086a*/ 	.byte	0xff
	.zero		1


	//   ....[118]....
        /*086c*/ 	.word	0x000089f0
        /*0870*/ 	.word	0x00000000
        /*0874*/ 	.word	0x00000000
        /*0878*/ 	.short	0x010a
        /*087a*/ 	.byte	0xff
	.zero		1


	//   ....[119]....
        /*087c*/ 	.word	0x00008a40
        /*0880*/ 	.word	0x0000000c
        /*0884*/ 	.word	0x00000080
        /*0888*/ 	.short	0x010a
        /*088a*/ 	.byte	0xff
	.zero		1


	//   ....[120]....
        /*088c*/ 	.word	0x00008aa0
        /*0890*/ 	.word	0x00000000
        /*0894*/ 	.word	0x00000078
        /*0898*/ 	.short	0x010a
        /*089a*/ 	.byte	0xff
	.zero		1


	//   ....[121]....
        /*089c*/ 	.word	0x00008b00
        /*08a0*/ 	.word	0x00000000
        /*08a4*/ 	.word	0x00000050
        /*08a8*/ 	.short	0x010a
        /*08aa*/ 	.byte	0xff
	.zero		1


	//   ....[122]....
        /*08ac*/ 	.word	0x00008b60
        /*08b0*/ 	.word	0x00000000
        /*08b4*/ 	.word	0x00000058
        /*08b8*/ 	.short	0x010a
        /*08ba*/ 	.byte	0xff
	.zero		1


	//   ....[123]....
        /*08bc*/ 	.word	0x00008bc0
        /*08c0*/ 	.word	0x00000000
        /*08c4*/ 	.word	0x00000060
        /*08c8*/ 	.short	0x010a
        /*08ca*/ 	.byte	0xff
	.zero		1


	//   ....[124]....
        /*08cc*/ 	.word	0x00008c20
        /*08d0*/ 	.word	0x00000000
        /*08d4*/ 	.word	0x00000068
        /*08d8*/ 	.short	0x010a
        /*08da*/ 	.byte	0xff
	.zero		1


	//   ....[125]....
        /*08dc*/ 	.word	0x00008c80
        /*08e0*/ 	.word	0x00000000
        /*08e4*/ 	.word	0x00000050
        /*08e8*/ 	.short	0x010a
        /*08ea*/ 	.byte	0xff
	.zero		1


	//   ....[126]....
        /*08ec*/ 	.word	0x00008ce0
        /*08f0*/ 	.word	0x00000000
        /*08f4*/ 	.word	0x00000058
        /*08f8*/ 	.short	0x010a
        /*08fa*/ 	.byte	0xff
	.zero		1


	//   ....[127]....
        /*08fc*/ 	.word	0x00008d40
        /*0900*/ 	.word	0x00000000
        /*0904*/ 	.word	0x00000060
        /*0908*/ 	.short	0x010a
        /*090a*/ 	.byte	0xff
	.zero		1


	//   ....[128]....
        /*090c*/ 	.word	0x00008d90
        /*0910*/ 	.word	0x00000003
        /*0914*/ 	.word	0x00000080
        /*0918*/ 	.short	0x010a
        /*091a*/ 	.byte	0xff
	.zero		1


	//   ....[129]....
        /*091c*/ 	.word	0x00008df0
        /*0920*/ 	.word	0x00000000
        /*0924*/ 	.word	0x00000030
        /*0928*/ 	.short	0x010a
        /*092a*/ 	.byte	0xff
	.zero		1


	//   ....[130]....
        /*092c*/ 	.word	0x00008e40
        /*0930*/ 	.word	0x0000001a
        /*0934*/ 	.word	0x000000a0
        /*0938*/ 	.short	0x010a
        /*093a*/ 	.byte	0xff
	.zero		1


	//   ....[131]....
        /*093c*/ 	.word	0x00008e90
        /*0940*/ 	.word	0x00000004
        /*0944*/ 	.word	0x00000030
        /*0948*/ 	.short	0x010a
        /*094a*/ 	.byte	0xff
	.zero		1


	//   ....[132]....
        /*094c*/ 	.word	0x00008ee0
        /*0950*/ 	.word	0x00000002
        /*0954*/ 	.word	0x00000030
        /*0958*/ 	.short	0x010a
        /*095a*/ 	.byte	0xff
	.zero		1


	//   ....[133]....
        /*095c*/ 	.word	0x00008f30
        /*0960*/ 	.word	0x00000003
        /*0964*/ 	.word	0x00000030
        /*0968*/ 	.short	0x010a
        /*096a*/ 	.byte	0xff
	.zero		1


	//----- nvinfo : EIATTR_NUM_MBARRIERS
	.align		4
.L_47:
        /*096c*/ 	.byte	0x03, 0x38
        /*096e*/ 	.short	0x0020


	//----- nvinfo : EIATTR_EXIT_INSTR_OFFSETS
	.align		4
        /*0970*/ 	.byte	0x04, 0x1c
        /*0972*/ 	.short	(.L_49 - .L_48)


	//   ....[0]....
.L_48:
        /*0974*/ 	.word	0x000028c0


	//   ....[1]....
        /*0978*/ 	.word	0x00002dd0


	//   ....[2]....
        /*097c*/ 	.word	0x00002e30


	//   ....[3]....
        /*0980*/ 	.word	0x00003cd0


	//   ....[4]....
        /*0984*/ 	.word	0x00004e50


	//   ....[5]....
        /*0988*/ 	.word	0x00004e90


	//   ....[6]....
        /*098c*/ 	.word	0x000082f0


	//   ....[7]....
        /*0990*/ 	.word	0x00008370


	//   ....[8]....
        /*0994*/ 	.word	0x000083a0


	//   ....[9]....
        /*0998*/ 	.word	0x00008420


	//----- nvinfo : EIATTR_MAX_THREADS
	.align		4
.L_49:
        /*099c*/ 	.byte	0x04, 0x05
        /*099e*/ 	.short	(.L_51 - .L_50)
.L_50:
        /*09a0*/ 	.word	0x00000100
        /*09a4*/ 	.word	0x00000001
        /*09a8*/ 	.word	0x00000001


	//----- nvinfo : EIATTR_CRS_STACK_SIZE
	.align		4
.L_51:
        /*09ac*/ 	.byte	0x04, 0x1e
        /*09ae*/ 	.short	(.L_53 - .L_52)
.L_52:
        /*09b0*/ 	.word	0x00000000


	//----- nvinfo : EIATTR_CBANK_PARAM_SIZE
	.align		4
.L_53:
        /*09b4*/ 	.byte	0x03, 0x19
        /*09b6*/ 	.short	0x0800


	//----- nvinfo : EIATTR_PARAM_CBANK
	.align		4
        /*09b8*/ 	.byte	0x04, 0x0a
        /*09ba*/ 	.short	(.L_55 - .L_54)
	.align		4
.L_54:
        /*09bc*/ 	.word	index@(.nv.constant0._ZN7cutlass13device_kernelINS_4gemm6kernel13GemmUniversalIN4cute5tupleIJiiiiEEENS1_10collective13CollectiveMmaINS1_35MainloopSm100TmaUmmaWarpSpecializedILi3ELi2ELi4ENS5_IJNS4_1CILi1EEENSA_ILi2EEESB_EEEEENS5_IJNSA_ILi64EEENSA_ILi128EEENSA_ILi32EEEEEENS_10bfloat16_tENS5_IJlSB_lEEESJ_SK_NS4_8TiledMMAINS4_8MMA_AtomIJNS4_20SM100_MMA_F16BF16_SSISJ_SJ_fLi64ELi128ELNS4_4UMMA5MajorE0ELSP_0ELNSO_7ScaleInE0ELSQ_0EEEEEENS4_6LayoutINS5_IJSB_SB_SB_EEENS5_IJNSA_ILi0EEESV_SV_EEEEENS5_IJNS4_10UnderscoreESY_SY_EEEEENS4_23SM90_TMA_LOAD_MULTICASTENS4_14ComposedLayoutINS4_7SwizzleILi2ELi4ELi3EEENS4_18smem_ptr_flag_bitsILi16EEENST_INS5_IJNSA_ILi8EEESH_EEENS5_IJSH_SB_EEEEEEEvNS4_8identityENS4_13SM90_TMA_LOADES1B_vS1C_EENS_8epilogue10collective18CollectiveEpilogueINS1F_23Sm100TmaWarpSpecializedILi4ELi2ELi16ELb1ELb0EEEJSI_NS5_IJNST_ISF_SB_EENST_ISH_SB_EEEEESJ_SK_SJ_SK_NS1F_6fusion15FusionCallbacksIS1J_NS1N_17LinearCombinationISJ_fSJ_fLNS_15FloatRoundStyleE2EEESI_S1M_JEEENS4_5SM1004TMEM4LOAD26SM100_TMEM_LOAD_16dp256b4xES1D_S1B_NS4_17SM75_U32x4_LDSM_NENS4_14SM90_TMA_STOREES1B_NS4_17SM90_U32x4_STSM_NENS4_39AutoVectorizingCopyWithAssumedAlignmentILi128EEEEEEvvEEEEvNT_6ParamsE)
        /*09c0*/ 	.short	0x0380
        /*09c2*/ 	.short	0x0800


	//----- nvinfo : EIATTR_SW_WAR
	.align		4
.L_55:
        /*09c4*/ 	.byte	0x04, 0x36
        /*09c6*/ 	.short	(.L_57 - .L_56)
.L_56:
        /*09c8*/ 	.word	0x00000008
.L_57:


//--------------------- .nv.callgraph             --------------------------
	.section	.nv.callgraph,"",@"SHT_CUDA_CALLGRAPH"
	.align	4
	.sectionentsize	8
	.align		4
        /*0000*/ 	.word	0x00000000
	.align		4
        /*0004*/ 	.word	0xffffffff
	.align		4
        /*0008*/ 	.word	index@(_ZN7cutlass13device_kernelINS_4gemm6kernel13GemmUniversalIN4cute5tupleIJiiiiEEENS1_10collective13CollectiveMmaINS1_35MainloopSm100TmaUmmaWarpSpecializedILi3ELi2ELi4ENS5_IJNS4_1CILi1EEENSA_ILi2EEESB_EEEEENS5_IJNSA_ILi64EEENSA_ILi128EEENSA_ILi32EEEEEENS_10bfloat16_tENS5_IJlSB_lEEESJ_SK_NS4_8TiledMMAINS4_8MMA_AtomIJNS4_20SM100_MMA_F16BF16_SSISJ_SJ_fLi64ELi128ELNS4_4UMMA5MajorE0ELSP_0ELNSO_7ScaleInE0ELSQ_0EEEEEENS4_6LayoutINS5_IJSB_SB_SB_EEENS5_IJNSA_ILi0EEESV_SV_EEEEENS5_IJNS4_10UnderscoreESY_SY_EEEEENS4_23SM90_TMA_LOAD_MULTICASTENS4_14ComposedLayoutINS4_7SwizzleILi2ELi4ELi3EEENS4_18smem_ptr_flag_bitsILi16EEENST_INS5_IJNSA_ILi8EEESH_EEENS5_IJSH_SB_EEEEEEEvNS4_8identityENS4_13SM90_TMA_LOADES1B_vS1C_EENS_8epilogue10collective18CollectiveEpilogueINS1F_23Sm100TmaWarpSpecializedILi4ELi2ELi16ELb1ELb0EEEJSI_NS5_IJNST_ISF_SB_EENST_ISH_SB_EEEEESJ_SK_SJ_SK_NS1F_6fusion15FusionCallbacksIS1J_NS1N_17LinearCombinationISJ_fSJ_fLNS_15FloatRoundStyleE2EEESI_S1M_JEEENS4_5SM1004TMEM4LOAD26SM100_TMEM_LOAD_16dp256b4xES1D_S1B_NS4_17SM75_U32x4_LDSM_NENS4_14SM90_TMA_STOREES1B_NS4_17SM90_U32x4_STSM_NENS4_39AutoVectorizingCopyWithAssumedAlignmentILi128EEEEEEvvEEEEvNT_6ParamsE)
	.align		4
        /*000c*/ 	.word	index@(__assertfail)
	.align		4
        /*0010*/ 	.word	0x00000000
	.align		4
        /*0014*/ 	.word	0xfffffffe
	.align		4
        /*0018*/ 	.word	0x00000000
	.align		4
        /*001c*/ 	.word	0xfffffffd
	.align		4
        /*0020*/ 	.word	0x00000000
	.align		4
        /*0024*/ 	.word	0xfffffffc


//--------------------- .nv.constant4             --------------------------
	.section	.nv.constant4,"a",@progbits
	.align	8
	.align		8
.nv.constant4:
        /*0000*/ 	.dword	__assertfail
	.align		8
        /*0008*/ 	.dword	__unnamed_1
	.align		8
        /*0010*/ 	.dword	__unnamed_2
	.align		8
        /*0018*/ 	.dword	_ZN39_INTERNAL_e24b6213_4_k_cu_42b9f62b_74664cuda3std3__45__cpo5beginE
	.align		8
        /*0020*/ 	.dword	_ZN39_INTERNAL_e24b6213_4_k_cu_42b9f62b_74664cuda3std3__45__cpo3endE
	.align		8
        /*0028*/ 	.dword	_ZN39_INTERNAL_e24b6213_4_k_cu_42b9f62b_74664cuda3std3__45__cpo6cbeginE
	.align		8
        /*0030*/ 	.dword	_ZN39_INTERNAL_e24b6213_4_k_cu_42b9f62b_74664cuda3std3__45__cpo4cendE
	.align		8
        /*0038*/ 	.dword	_ZN39_INTERNAL_e24b6213_4_k_cu_42b9f62b_74664cuda3std3__441_GLOBAL__N__e24b6213_4_k_cu_42b9f62b_74666ignoreE
	.align		8
        /*0040*/ 	.dword	_ZN39_INTERNAL_e24b6213_4_k_cu_42b9f62b_74664cuda3std3__419piecewise_constructE
	.align		8
        /*0048*/ 	.dword	_ZN39_INTERNAL_e24b6213_4_k_cu_42b9f62b_74664cuda3std3__48in_placeE
	.align		8
        /*0050*/ 	.dword	_ZN39_INTERNAL_e24b6213_4_k_cu_42b9f62b_74664cuda3std6ranges3__45__cpo4swapE
	.align		8
        /*0058*/ 	.dword	_ZN39_INTERNAL_e24b6213_4_k_cu_42b9f62b_74664cuda3std6ranges3__45__cpo9iter_moveE
	.align		8
        /*0060*/ 	.dword	_ZN39_INTERNAL_e24b6213_4_k_cu_42b9f62b_74664cute7productE
	.align		8
        /*0068*/ 	.dword	_ZN39_INTERNAL_e24b6213_4_k_cu_42b9f62b_74664cute1_E
	.align		8
        /*0070*/ 	.dword	$str$25
	.align		8
        /*0078*/ 	.dword	$str$26
	.align		8
        /*0080*/ 	.dword	$str$27
	.align		8
        /*0088*/ 	.dword	$str$28


//--------------------- .text._ZN7cutlass13device_kernelINS_4gemm6kernel13GemmUniversalIN4cute5tupleIJiiiiEEENS1_10collective13CollectiveMmaINS1_35MainloopSm100TmaUmmaWarpSpecializedILi3ELi2ELi4ENS5_IJNS4_1CILi1EEENSA_ILi2EEESB_EEEEENS5_IJNSA_ILi64EEENSA_ILi128EEENSA_ILi32EEEEEENS_10bfloat16_tENS5_IJlSB_lEEESJ_SK_NS4_8TiledMMAINS4_8MMA_AtomIJNS4_20SM100_MMA_F16BF16_SSISJ_SJ_fLi64ELi128ELNS4_4UMMA5MajorE0ELSP_0ELNSO_7ScaleInE0ELSQ_0EEEEEENS4_6LayoutINS5_IJSB_SB_SB_EEENS5_IJNSA_ILi0EEESV_SV_EEEEENS5_IJNS4_10UnderscoreESY_SY_EEEEENS4_23SM90_TMA_LOAD_MULTICASTENS4_14ComposedLayoutINS4_7SwizzleILi2ELi4ELi3EEENS4_18smem_ptr_flag_bitsILi16EEENST_INS5_IJNSA_ILi8EEESH_EEENS5_IJSH_SB_EEEEEEEvNS4_8identityENS4_13SM90_TMA_LOADES1B_vS1C_EENS_8epilogue10collective18CollectiveEpilogueINS1F_23Sm100TmaWarpSpecializedILi4ELi2ELi16ELb1ELb0EEEJSI_NS5_IJNST_ISF_SB_EENST_ISH_SB_EEEEESJ_SK_SJ_SK_NS1F_6fusion15FusionCallbacksIS1J_NS1N_17LinearCombinationISJ_fSJ_fLNS_15FloatRoundStyleE2EEESI_S1M_JEEENS4_5SM1004TMEM4LOAD26SM100_TMEM_LOAD_16dp256b4xES1D_S1B_NS4_17SM75_U32x4_LDSM_NENS4_14SM90_TMA_STOREES1B_NS4_17SM90_U32x4_STSM_NENS4_39AutoVectorizingCopyWithAssumedAlignmentILi128EEEEEEvvEEEEvNT_6ParamsE --------------------------
	.section	.text._ZN7cutlass13device_kernelINS_4gemm6kernel13GemmUniversalIN4cute5tupleIJiiiiEEENS1_10collective13CollectiveMmaINS1_35MainloopSm100TmaUmmaWarpSpecializedILi3ELi2ELi4ENS5_IJNS4_1CILi1EEENSA_ILi2EEESB_EEEEENS5_IJNSA_ILi64EEENSA_ILi128EEENSA_ILi32EEEEEENS_10bfloat16_tENS5_IJlSB_lEEESJ_SK_NS4_8TiledMMAINS4_8MMA_AtomIJNS4_20SM100_MMA_F16BF16_SSISJ_SJ_fLi64ELi128ELNS4_4UMMA5MajorE0ELSP_0ELNSO_7ScaleInE0ELSQ_0EEEEEENS4_6LayoutINS5_IJSB_SB_SB_EEENS5_IJNSA_ILi0EEESV_SV_EEEEENS5_IJNS4_10UnderscoreESY_SY_EEEEENS4_23SM90_TMA_LOAD_MULTICASTENS4_14ComposedLayoutINS4_7SwizzleILi2ELi4ELi3EEENS4_18smem_ptr_flag_bitsILi16EEENST_INS5_IJNSA_ILi8EEESH_EEENS5_IJSH_SB_EEEEEEEvNS4_8identityENS4_13SM90_TMA_LOADES1B_vS1C_EENS_8epilogue10collective18CollectiveEpilogueINS1F_23Sm100TmaWarpSpecializedILi4ELi2ELi16ELb1ELb0EEEJSI_NS5_IJNST_ISF_SB_EENST_ISH_SB_EEEEESJ_SK_SJ_SK_NS1F_6fusion15FusionCallbacksIS1J_NS1N_17LinearCombinationISJ_fSJ_fLNS_15FloatRoundStyleE2EEESI_S1M_JEEENS4_5SM1004TMEM4LOAD26SM100_TMEM_LOAD_16dp256b4xES1D_S1B_NS4_17SM75_U32x4_LDSM_NENS4_14SM90_TMA_STOREES1B_NS4_17SM90_U32x4_STSM_NENS4_39AutoVectorizingCopyWithAssumedAlignmentILi128EEEEEEvvEEEEvNT_6ParamsE,"ax",@progbits
	.align	128
.text._ZN7cutlass13device_kernelINS_4gemm6kernel13GemmUniversalIN4cute5tupleIJiiiiEEENS1_10collective13CollectiveMmaINS1_35MainloopSm100TmaUmmaWarpSpecializedILi3ELi2ELi4ENS5_IJNS4_1CILi1EEENSA_ILi2EEESB_EEEEENS5_IJNSA_ILi64EEENSA_ILi128EEENSA_ILi32EEEEEENS_10bfloat16_tENS5_IJlSB_lEEESJ_SK_NS4_8TiledMMAINS4_8MMA_AtomIJNS4_20SM100_MMA_F16BF16_SSISJ_SJ_fLi64ELi128ELNS4_4UMMA5MajorE0ELSP_0ELNSO_7ScaleInE0ELSQ_0EEEEEENS4_6LayoutINS5_IJSB_SB_SB_EEENS5_IJNSA_ILi0EEESV_SV_EEEEENS5_IJNS4_10UnderscoreESY_SY_EEEEENS4_23SM90_TMA_LOAD_MULTICASTENS4_14ComposedLayoutINS4_7SwizzleILi2ELi4ELi3EEENS4_18smem_ptr_flag_bitsILi16EEENST_INS5_IJNSA_ILi8EEESH_EEENS5_IJSH_SB_EEEEEEEvNS4_8identityENS4_13SM90_TMA_LOADES1B_vS1C_EENS_8epilogue10collective18CollectiveEpilogueINS1F_23Sm100TmaWarpSpecializedILi4ELi2ELi16ELb1ELb0EEEJSI_NS5_IJNST_ISF_SB_EENST_ISH_SB_EEEEESJ_SK_SJ_SK_NS1F_6fusion15FusionCallbacksIS1J_NS1N_17LinearCombinationISJ_fSJ_fLNS_15FloatRoundStyleE2EEESI_S1M_JEEENS4_5SM1004TMEM4LOAD26SM100_TMEM_LOAD_16dp256b4xES1D_S1B_NS4_17SM75_U32x4_LDSM_NENS4_14SM90_TMA_STOREES1B_NS4_17SM90_U32x4_STSM_NENS4_39AutoVectorizingCopyWithAssumedAlignmentILi128EEEEEEvvEEEEvNT_6ParamsE:
        .type           _ZN7cutlass13device_kernelINS_4gemm6kernel13GemmUniversalIN4cute5tupleIJiiiiEEENS1_10collective13CollectiveMmaINS1_35MainloopSm100TmaUmmaWarpSpecializedILi3ELi2ELi4ENS5_IJNS4_1CILi1EEENSA_ILi2EEESB_EEEEENS5_IJNSA_ILi64EEENSA_ILi128EEENSA_ILi32EEEEEENS_10bfloat16_tENS5_IJlSB_lEEESJ_SK_NS4_8TiledMMAINS4_8MMA_AtomIJNS4_20SM100_MMA_F16BF16_SSISJ_SJ_fLi64ELi128ELNS4_4UMMA5MajorE0ELSP_0ELNSO_7ScaleInE0ELSQ_0EEEEEENS4_6LayoutINS5_IJSB_SB_SB_EEENS5_IJNSA_ILi0EEESV_SV_EEEEENS5_IJNS4_10UnderscoreESY_SY_EEEEENS4_23SM90_TMA_LOAD_MULTICASTENS4_14ComposedLayoutINS4_7SwizzleILi2ELi4ELi3EEENS4_18smem_ptr_flag_bitsILi16EEENST_INS5_IJNSA_ILi8EEESH_EEENS5_IJSH_SB_EEEEEEEvNS4_8identityENS4_13SM90_TMA_LOADES1B_vS1C_EENS_8epilogue10collective18CollectiveEpilogueINS1F_23Sm100TmaWarpSpecializedILi4ELi2ELi16ELb1ELb0EEEJSI_NS5_IJNST_ISF_SB_EENST_ISH_SB_EEEEESJ_SK_SJ_SK_NS1F_6fusion15FusionCallbacksIS1J_NS1N_17LinearCombinationISJ_fSJ_fLNS_15FloatRoundStyleE2EEESI_S1M_JEEENS4_5SM1004TMEM4LOAD26SM100_TMEM_LOAD_16dp256b4xES1D_S1B_NS4_17SM75_U32x4_LDSM_NENS4_14SM90_TMA_STOREES1B_NS4_17SM90_U32x4_STSM_NENS4_39AutoVectorizingCopyWithAssumedAlignmentILi128EEEEEEvvEEEEvNT_6ParamsE,@function
        .size           _ZN7cutlass13device_kernelINS_4gemm6kernel13GemmUniversalIN4cute5tupleIJiiiiEEENS1_10collective13CollectiveMmaINS1_35MainloopSm100TmaUmmaWarpSpecializedILi3ELi2ELi4ENS5_IJNS4_1CILi1EEENSA_ILi2EEESB_EEEEENS5_IJNSA_ILi64EEENSA_ILi128EEENSA_ILi32EEEEEENS_10bfloat16_tENS5_IJlSB_lEEESJ_SK_NS4_8TiledMMAINS4_8MMA_AtomIJNS4_20SM100_MMA_F16BF16_SSISJ_SJ_fLi64ELi128ELNS4_4UMMA5MajorE0ELSP_0ELNSO_7ScaleInE0ELSQ_0EEEEEENS4_6LayoutINS5_IJSB_SB_SB_EEENS5_IJNSA_ILi0EEESV_SV_EEEEENS5_IJNS4_10UnderscoreESY_SY_EEEEENS4_23SM90_TMA_LOAD_MULTICASTENS4_14ComposedLayoutINS4_7SwizzleILi2ELi4ELi3EEENS4_18smem_ptr_flag_bitsILi16EEENST_INS5_IJNSA_ILi8EEESH_EEENS5_IJSH_SB_EEEEEEEvNS4_8identityENS4_13SM90_TMA_LOADES1B_vS1C_EENS_8epilogue10collective18CollectiveEpilogueINS1F_23Sm100TmaWarpSpecializedILi4ELi2ELi16ELb1ELb0EEEJSI_NS5_IJNST_ISF_SB_EENST_ISH_SB_EEEEESJ_SK_SJ_SK_NS1F_6fusion15FusionCallbacksIS1J_NS1N_17LinearCombinationISJ_fSJ_fLNS_15FloatRoundStyleE2EEESI_S1M_JEEENS4_5SM1004TMEM4LOAD26SM100_TMEM_LOAD_16dp256b4xES1D_S1B_NS4_17SM75_U32x4_LDSM_NENS4_14SM90_TMA_STOREES1B_NS4_17SM90_U32x4_STSM_NENS4_39AutoVectorizingCopyWithAssumedAlignmentILi128EEEEEEvvEEEEvNT_6ParamsE,(.L_x_180 - _ZN7cutlass13device_kernelINS_4gemm6kernel13GemmUniversalIN4cute5tupleIJiiiiEEENS1_10collective13CollectiveMmaINS1_35MainloopSm100TmaUmmaWarpSpecializedILi3ELi2ELi4ENS5_IJNS4_1CILi1EEENSA_ILi2EEESB_EEEEENS5_IJNSA_ILi64EEENSA_ILi128EEENSA_ILi32EEEEEENS_10bfloat16_tENS5_IJlSB_lEEESJ_SK_NS4_8TiledMMAINS4_8MMA_AtomIJNS4_20SM100_MMA_F16BF16_SSISJ_SJ_fLi64ELi128ELNS4_4UMMA5MajorE0ELSP_0ELNSO_7ScaleInE0ELSQ_0EEEEEENS4_6LayoutINS5_IJSB_SB_SB_EEENS5_IJNSA_ILi0EEESV_SV_EEEEENS5_IJNS4_10UnderscoreESY_SY_EEEEENS4_23SM90_TMA_LOAD_MULTICASTENS4_14ComposedLayoutINS4_7SwizzleILi2ELi4ELi3EEENS4_18smem_ptr_flag_bitsILi16EEENST_INS5_IJNSA_ILi8EEESH_EEENS5_IJSH_SB_EEEEEEEvNS4_8identityENS4_13SM90_TMA_LOADES1B_vS1C_EENS_8epilogue10collective18CollectiveEpilogueINS1F_23Sm100TmaWarpSpecializedILi4ELi2ELi16ELb1ELb0EEEJSI_NS5_IJNST_ISF_SB_EENST_ISH_SB_EEEEESJ_SK_SJ_SK_NS1F_6fusion15FusionCallbacksIS1J_NS1N_17LinearCombinationISJ_fSJ_fLNS_15FloatRoundStyleE2EEESI_S1M_JEEENS4_5SM1004TMEM4LOAD26SM100_TMEM_LOAD_16dp256b4xES1D_S1B_NS4_17SM75_U32x4_LDSM_NENS4_14SM90_TMA_STOREES1B_NS4_17SM90_U32x4_STSM_NENS4_39AutoVectorizingCopyWithAssumedAlignmentILi128EEEEEEvvEEEEvNT_6ParamsE)
        .other          _ZN7cutlass13device_kernelINS_4gemm6kernel13GemmUniversalIN4cute5tupleIJiiiiEEENS1_10collective13CollectiveMmaINS1_35MainloopSm100TmaUmmaWarpSpecializedILi3ELi2ELi4ENS5_IJNS4_1CILi1EEENSA_ILi2EEESB_EEEEENS5_IJNSA_ILi64EEENSA_ILi128EEENSA_ILi32EEEEEENS_10bfloat16_tENS5_IJlSB_lEEESJ_SK_NS4_8TiledMMAINS4_8MMA_AtomIJNS4_20SM100_MMA_F16BF16_SSISJ_SJ_fLi64ELi128ELNS4_4UMMA5MajorE0ELSP_0ELNSO_7ScaleInE0ELSQ_0EEEEEENS4_6LayoutINS5_IJSB_SB_SB_EEENS5_IJNSA_ILi0EEESV_SV_EEEEENS5_IJNS4_10UnderscoreESY_SY_EEEEENS4_23SM90_TMA_LOAD_MULTICASTENS4_14ComposedLayoutINS4_7SwizzleILi2ELi4ELi3EEENS4_18smem_ptr_flag_bitsILi16EEENST_INS5_IJNSA_ILi8EEESH_EEENS5_IJSH_SB_EEEEEEEvNS4_8identityENS4_13SM90_TMA_LOADES1B_vS1C_EENS_8epilogue10collective18CollectiveEpilogueINS1F_23Sm100TmaWarpSpecializedILi4ELi2ELi16ELb1ELb0EEEJSI_NS5_IJNST_ISF_SB_EENST_ISH_SB_EEEEESJ_SK_SJ_SK_NS1F_6fusion15FusionCallbacksIS1J_NS1N_17LinearCombinationISJ_fSJ_fLNS_15FloatRoundStyleE2EEESI_S1M_JEEENS4_5SM1004TMEM4LOAD26SM100_TMEM_LOAD_16dp256b4xES1D_S1B_NS4_17SM75_U32x4_LDSM_NENS4_14SM90_TMA_STOREES1B_NS4_17SM90_U32x4_STSM_NENS4_39AutoVectorizingCopyWithAssumedAlignmentILi128EEEEEEvvEEEEvNT_6ParamsE,@"STO_CUDA_ENTRY STV_DEFAULT"
_ZN7cutlass13device_kernelINS_4gemm6kernel13GemmUniversalIN4cute5tupleIJiiiiEEENS1_10collective13CollectiveMmaINS1_35MainloopSm100TmaUmmaWarpSpecializedILi3ELi2ELi4ENS5_IJNS4_1CILi1EEENSA_ILi2EEESB_EEEEENS5_IJNSA_ILi64EEENSA_ILi128EEENSA_ILi32EEEEEENS_10bfloat16_tENS5_IJlSB_lEEESJ_SK_NS4_8TiledMMAINS4_8MMA_AtomIJNS4_20SM100_MMA_F16BF16_SSISJ_SJ_fLi64ELi128ELNS4_4UMMA5MajorE0ELSP_0ELNSO_7ScaleInE0ELSQ_0EEEEEENS4_6LayoutINS5_IJSB_SB_SB_EEENS5_IJNSA_ILi0EEESV_SV_EEEEENS5_IJNS4_10UnderscoreESY_SY_EEEEENS4_23SM90_TMA_LOAD_MULTICASTENS4_14ComposedLayoutINS4_7SwizzleILi2ELi4ELi3EEENS4_18smem_ptr_flag_bitsILi16EEENST_INS5_IJNSA_ILi8EEESH_EEENS5_IJSH_SB_EEEEEEEvNS4_8identityENS4_13SM90_TMA_LOADES1B_vS1C_EENS_8epilogue10collective18CollectiveEpilogueINS1F_23Sm100TmaWarpSpecializedILi4ELi2ELi16ELb1ELb0EEEJSI_NS5_IJNST_ISF_SB_EENST_ISH_SB_EEEEESJ_SK_SJ_SK_NS1F_6fusion15FusionCallbacksIS1J_NS1N_17LinearCombinationISJ_fSJ_fLNS_15FloatRoundStyleE2EEESI_S1M_JEEENS4_5SM1004TMEM4LOAD26SM100_TMEM_LOAD_16dp256b4xES1D_S1B_NS4_17SM75_U32x4_LDSM_NENS4_14SM90_TMA_STOREES1B_NS4_17SM90_U32x4_STSM_NENS4_39AutoVectorizingCopyWithAssumedAlignmentILi128EEEEEEvvEEEEvNT_6ParamsE:
[----:B------:R-:W1:Y:S01]  /*0000*/  LDC R1, c[0x0][0x37c] ;  /* 0x0000df00ff017b82 */ /* 0x000e620000000800 */
[----:B------:R-:W2:Y:S01]  /*0010*/  S2R R57, SR_TID.X ;  /* 0x0000000000397919 */ /* 0x000ea20000002100 */
[----:B------:R-:W3:Y:S01]  /*0020*/  LDCU.64 UR8, c[0x0][0x890] ;  /* 0x00011200ff0877ac */ /* 0x000ee20008000a00 */
[----:B------:R-:W-:Y:S02]  /*0030*/  PRMT R45, RZ, 0x7610, R45 ;  /* 0x00007610ff2d7816 */ /* 0x000fe4000000002d */
[----:B------:R-:W-:Y:S01]  /*0040*/  ELECT P3, URZ, PT ;  /* 0x0000000000ff782f */ /* 0x000fe20003860000 */
[----:B---3--:R-:W-:-:S04]  /*0050*/  UISETP.NE.U32.AND UP0, UPT, UR8, URZ, UPT ;  /* 0x000000ff0800728c */ /* 0x008fc8000bf05070 */
[----:B------:R-:W-:Y:S01]  /*0060*/  UISETP.NE.AND.EX UP0, UPT, UR9, URZ, UPT, UP0 ;  /* 0x000000ff0900728c */ /* 0x000fe2000bf05300 */
[----:B--2---:R-:W-:-:S05]  /*0070*/  SHF.R.U32.HI R46, RZ, 0x5, R57 ;  /* 0x00000005ff2e7819 */ /* 0x004fca0000011639 */
[----:B------:R-:W2:Y:S02]  /*0080*/  SHFL.IDX PT, R0, R46, RZ, 0x1f ;  /* 0x00001fff2e007589 */ /* 0x000ea400000e0000 */
[----:B--2---:R-:W-:Y:S01]  /*0090*/  R2UR UR17, R0 ;  /* 0x00000000001172ca */ /* 0x004fe200000e0000 */
[----:B-1----:R-:W-:-:S14]  /*00a0*/  BRA.U UP0, `(.L_x_0) ;  /* 0x0000000100307547 */ /* 0x002fdc000b800000 */
[----:B------:R-:W1:Y:S02]  /*00b0*/  LDCU.64 UR4, c[0x0][0x888] ;  /* 0x00011100ff0477ac */ /* 0x000e640008000a00 */
[----:B-1----:R-:W-:-:S04]  /*00c0*/  UISETP.NE.U32.AND UP0, UPT, UR4, URZ, UPT ;  /* 0x000000ff0400728c */ /* 0x002fc8000bf05070 */
[----:B------:R-:W-:-:S09]  /*00d0*/  UISETP.NE.AND.EX UP0, UPT, UR5, URZ, UPT, UP0 ;  /* 0x000000ff0500728c */ /* 0x000fd2000bf05300 */
[----:B------:R-:W-:Y:S05]  /*00e0*/  BRA.U !UP0, `(.L_x_1) ;  /* 0x0000000108147547 */ /* 0x000fea000b800000 */
[----:B------:R-:W1:Y:S01]  /*00f0*/  LDC.64 R2, c[0x0][0x888] ;  /* 0x00022200ff027b82 */ /* 0x000e620000000a00 */
[----:B------:R-:W1:Y:S02]  /*0100*/  LDCU.64 UR4, c[0x0][0x358] ;  /* 0x00006b00ff0477ac */ /* 0x000e640008000a00 */
[----:B-1----:R1:W5:Y:S01]  /*0110*/  LDG.E R27, desc[UR4][R2.64] ;  /* 0x00000004021b7981 */ /* 0x002362000c1e1900 */
[----:B------:R-:W-:Y:S01]  /*0120*/  HFMA2 R45, -RZ, RZ, 0, 5.9604644775390625e-08 ;  /* 0x00000001ff2d7431 */ /* 0x000fe200000001ff */
[----:B------:R-:W-:Y:S05]  /*0130*/  BRA `(.L_x_0) ;  /* 0x00000000000c7947 */ /* 0x000fea0003800000 */
.L_x_1:
[----:B------:R-:W1:Y:S01]  /*0140*/  LDCU UR4, c[0x0][0x880] ;  /* 0x00011000ff0477ac */ /* 0x000e620008000800 */
[----:B------:R-:W-:Y:S01]  /*0150*/  HFMA2 R45, -RZ, RZ, 0, 5.9604644775390625e-08 ;  /* 0x00000001ff2d7431 */ /* 0x000fe200000001ff */
[----:B-1----:R-:W-:-:S07]  /*0160*/  MOV R27, UR4 ;  /* 0x00000004001b7c02 */ /* 0x002fce0008000f00 */
.L_x_0:
[----:B------:R-:W2:Y:S02]  /*0170*/  LDCU.64 UR4, c[0x0][0x8b0] ;  /* 0x00011600ff0477ac */ /* 0x000ea40008000a00 */
[----:B--2---:R-:W-:-:S04]  /*0180*/  UISETP.NE.U32.AND UP0, UPT, UR4, URZ, UPT ;  /* 0x000000ff0400728c */ /* 0x004fc8000bf05070 */
[----:B------:R-:W-:-:S09]  /*0190*/  UISETP.NE.AND.EX UP0, UPT, UR5, URZ, UPT, UP0 ;  /* 0x000000ff0500728c */ /* 0x000fd2000bf05300 */
[----:B------:R-:W-:Y:S05]  /*01a0*/  BRA.U UP0, `(.L_x_2) ;  /* 0x0000000100287547 */ /* 0x000fea000b800000 */
[----:B------:R-:W2:Y:S02]  /*01b0*/  LDCU.64 UR4, c[0x0][0x8a8] ;  /* 0x00011500ff0477ac */ /* 0x000ea40008000a00 */
[----:B--2---:R-:W-:-:S04]  /*01c0*/  UISETP.NE.U32.AND UP0, UPT, UR4, URZ, UPT ;  /* 0x000000ff0400728c */ /* 0x004fc8000bf05070 */
[----:B------:R-:W-:-:S09]  /*01d0*/  UISETP.NE.AND.EX UP0, UPT, UR5, URZ, UPT, UP0 ;  /* 0x000000ff0500728c */ /* 0x000fd2000bf05300 */
[----:B------:R-:W-:Y:S05]  /*01e0*/  BRA.U !UP0, `(.L_x_3) ;  /* 0x0000000108107547 */ /* 0x000fea000b800000 */
[----:B------:R-:W2:Y:S01]  /*01f0*/  LDC.64 R24, c[0x0][0x8a8] ;  /* 0x00022a00ff187b82 */ /* 0x000ea20000000a00 */
[----:B------:R-:W2:Y:S02]  /*0200*/  LDCU.64 UR4, c[0x0][0x358] ;  /* 0x00006b00ff0477ac */ /* 0x000ea40008000a00 */
[----:B--2---:R2:W5:Y:S01]  /*0210*/  LDG.E R24, desc[UR4][R24.64] ;  /* 0x0000000418187981 */ /* 0x004562000c1e1900 */
[----:B------:R-:W-:Y:S05]  /*0220*/  BRA `(.L_x_2) ;  /* 0x0000000000087947 */ /* 0x000fea0003800000 */
.L_x_3:
[----:B------:R-:W2:Y:S02]  /*0230*/  LDCU UR4, c[0x0][0x8a0] ;  /* 0x00011400ff0477ac */ /* 0x000ea40008000800 */
[----:B--2---:R-:W-:Y:S02]  /*0240*/  MOV R24, UR4 ;  /* 0x0000000400187c02 */ /* 0x004fe40008000f00 */
.L_x_2:
[----:B------:R-:W-:Y:S01]  /*0250*/  IMAD.U32 R0, RZ, RZ, UR17 ;  /* 0x00000011ff007e24 */ /* 0x000fe2000f8e00ff */
[----:B------:R-:W-:Y:S04]  /*0260*/  BSSY.RECONVERGENT B0, `(.L_x_4) ;  /* 0x000000c000007945 */ /* 0x000fe80003800200 */
[C---:B------:R-:W-:Y:S02]  /*0270*/  ISETP.NE.OR P1, PT, R0.reuse, 0x1, !P3 ;  /* 0x000000010000780c */ /* 0x040fe40005f25670 */
[----:B------:R-:W-:-:S11]  /*0280*/  ISETP.NE.OR P0, PT, R0, 0x3, !P3 ;  /* 0x000000030000780c */ /* 0x000fd60005f05670 */
[----:B------:R-:W-:Y:S05]  /*0290*/  @P1 BRA `(.L_x_5) ;  /* 0x0000000000201947 */ /* 0x000fea0003800000 */
[----:B------:R-:W3:Y:S02]  /*02a0*/  LDCU.64 UR4, c[0x0][0x348] ;  /* 0x00006900ff0477ac */ /* 0x000ee40008000a00 */
[----:B---3--:R-:W-:Y:S02]  /*02b0*/  UIADD3 UR6, UP1, UPT, UR4, 0x80, URZ ;  /* 0x0000008004067890 */ /* 0x008fe4000ff3e0ff */
[----:B------:R-:W-:Y:S02]  /*02c0*/  UIADD3 UR4, UP0, UPT, UR4, 0x180, URZ ;  /* 0x0000018004047890 */ /* 0x000fe4000ff1e0ff */
[----:B------:R-:W-:Y:S02]  /*02d0*/  UIADD3.X UR7, UPT, UPT, URZ, UR5, URZ, UP1, !UPT ;  /* 0x00000005ff077290 */ /* 0x000fe40008ffe4ff */
[----:B------:R-:W-:-:S07]  /*02e0*/  UIADD3.X UR5, UPT, UPT, URZ, UR5, URZ, UP0, !UPT ;  /* 0x00000005ff057290 */ /* 0x000fce00087fe4ff */
[----:B------:R3:W-:Y:S02]  /*02f0*/  UTMACCTL.PF [UR6] ;  /* 0x00000000060079b9 */ /* 0x0007e40008040000 */
[----:B------:R3:W-:Y:S02]  /*0300*/  UTMACCTL.PF [UR4] ;  /* 0x00000000040079b9 */ /* 0x0007e40008040000 */
[----:B---3--:R-:W-:Y:S01]  /*0310*/  NOP ;  /* 0x0000000000007918 */ /* 0x008fe20000000000 */
.L_x_5:
[----:B------:R-:W-:Y:S05]  /*0320*/  BSYNC.RECONVERGENT B0 ;  /* 0x0000000000007941 */ /* 0x000fea0003800200 */
.L_x_4:
[----:B------:R-:W-:Y:S04]  /*0330*/  BSSY.RECONVERGENT B0, `(.L_x_6) ;  /* 0x000000a000007945 */ /* 0x000fe80003800200 */
        /* <DEDUP_REMOVED lines=9> */
.L_x_7:
[----:B------:R-:W-:Y:S05]  /*03d0*/  BSYNC.RECONVERGENT B0 ;  /* 0x0000000000007941 */ /* 0x000fea0003800200 */
.L_x_6:
[----:B------:R-:W3:Y:S01]  /*03e0*/  LDCU.64 UR4, c[0x0][0x888] ;  /* 0x00011100ff0477ac */ /* 0x000ee20008000a00 */
[----:B------:R-:W-:Y:S02]  /*03f0*/  UISETP.EQ.U32.AND UP1, UPT, UR8, URZ, UPT ;  /* 0x000000ff0800728c */ /* 0x000fe4000bf22070 */
[----:B------:R-:W-:Y:S02]  /*0400*/  UPLOP3.LUT UP3, UPT, UPT, UPT, UPT, 0x80, 0x8 ;  /* 0x000000000008789c */ /* 0x000fe40003f6f070 */
[----:B---3--:R-:W-:-:S04]  /*0410*/  UISETP.NE.U32.AND UP0, UPT, UR4, URZ, UPT ;  /* 0x000000ff0400728c */ /* 0x008fc8000bf05070 */
[----:B------:R-:W-:-:S04]  /*0420*/  UISETP.NE.AND.EX UP0, UPT, UR5, URZ, UPT, UP0 ;  /* 0x000000ff0500728c */ /* 0x000fc8000bf05300 */
[----:B------:R-:W-:-:S04]  /*0430*/  UISETP.EQ.OR.EX UP2, UPT, UR9, URZ, !UP0, UP1 ;  /* 0x000000ff0900728c */ /* 0x000fc8000c742710 */
[----:B------:R-:W-:-:S06]  /*0440*/  UP2UR UR4, UPR, URZ, 0x4 ;  /* 0x00000004ff047883 */ /* 0x000fcc0008000000 */
[----:B------:R-:W-:Y:S01]  /*0450*/  MOV R49, UR4 ;  /* 0x0000000400317c02 */ /* 0x000fe20008000f00 */
[----:B------:R-:W-:Y:S06]  /*0460*/  BRA.U !UP2, `(.L_x_8) ;  /* 0x000000010a207547 */ /* 0x000fec000b800000 */
[----:B------:R-:W-:Y:S01]  /*0470*/  UISETP.NE.U32.AND UP1, UPT, UR8, URZ, UPT ;  /* 0x000000ff0800728c */ /* 0x000fe2000bf25070 */
[----:B-----5:R-:W-:Y:S01]  /*0480*/  FSETP.NEU.AND P0, PT, R27, RZ, PT ;  /* 0x000000ff1b00720b */ /* 0x020fe20003f0d000 */
[----:B------:R-:W-:Y:S02]  /*0490*/  USEL UR4, URZ, 0xffffffff, UP0 ;  /* 0xffffffffff047887 */ /* 0x000fe40008000000 */
[----:B------:R-:W-:-:S10]  /*04a0*/  UISETP.NE.AND.EX UP1, UPT, UR9, URZ, UPT, UP1 ;  /* 0x000000ff0900728c */ /* 0x000fd4000bf25310 */
[----:B------:R-:W-:Y:S01]  /*04b0*/  VOTEU.ANY UP0, P0 ;  /* 0x0000000000ff7886 */ /* 0x000fe20000000100 */
[----:B------:R-:W-:-:S04]  /*04c0*/  @!UP1 USEL UR4, URZ, 0xffffffff, UP0 ;  /* 0xffffffffff049887 */ /* 0x000fc80008000000 */
[----:B------:R-:W-:-:S04]  /*04d0*/  ULOP3.LUT UR4, UR4, 0x1, URZ, 0xc0, !UPT ;  /* 0x0000000104047892 */ /* 0x000fc8000f8ec0ff */
[----:B------:R-:W-:-:S11]  /*04e0*/  UISETP.NE.U32.AND UP3, UPT, UR4, 0x1, UPT ;  /* 0x000000010400788c */ /* 0x000fd6000bf65070 */
.L_x_8:
[----:B-1----:R-:W1:Y:S01]  /*04f0*/  SHFL.IDX PT, R2, R46, RZ, 0x1f ;  /* 0x00001fff2e027589 */ /* 0x002e6200000e0000 */
[----:B------:R-:W-:-:S04]  /*0500*/  UISETP.NE.AND UP0, UPT, UR17, 0x2, UPT ;  /* 0x000000021100788c */ /* 0x000fc8000bf05270 */
[----:B------:R-:W-:Y:S01]  /*0510*/  USEL UR48, URZ, 0x1, UP0 ;  /* 0x00000001ff307887 */ /* 0x000fe20008000000 */
[----:B-1----:R-:W-:-:S13]  /*0520*/  ISETP.NE.AND P0, PT, R2, RZ, PT ;  /* 0x000000ff0200720c */ /* 0x002fda0003f05270 */
[----:B------:R-:W-:Y:S05]  /*0530*/  @P0 BRA `(.L_x_9) ;  /* 0x0000000000500947 */ /* 0x000fea0003800000 */
[----:B------:R-:W1:Y:S01]  /*0540*/  S2UR UR4, SR_CgaCtaId ;  /* 0x00000000000479c3 */ /* 0x000e620000008800 */
[----:B------:R-:W-:Y:S01]  /*0550*/  UMOV UR5, 0x400 ;  /* 0x0000040000057882 */ /* 0x000fe20000000000 */
[----:B------:R-:W-:Y:S01]  /*0560*/  UMOV UR8, 0x1 ;  /* 0x0000000100087882 */ /* 0x000fe20000000000 */
[----:B------:R-:W-:Y:S01]  /*0570*/  UMOV UR6, 0x2 ;  /* 0x0000000200067882 */ /* 0x000fe20000000000 */
[----:B------:R-:W-:-:S04]  /*0580*/  UIADD3 UR8, UPT, UPT, -UR8, 0x100000, URZ ;  /* 0x0010000008087890 */ /* 0x000fc8000fffe1ff */
[----:B------:R-:W-:Y:S02]  /*0590*/  USHF.L.U32 UR9, UR8, 0xb, URZ ;  /* 0x0000000b08097899 */ /* 0x000fe400080006ff */
[----:B------:R-:W-:Y:S02]  /*05a0*/  USHF.L.U32 UR8, UR8, 0x1, URZ ;  /* 0x0000000108087899 */ /* 0x000fe400080006ff */
[----:B------:R-:W-:-:S04]  /*05b0*/  UIADD3 UR6, UPT, UPT, -UR6, 0x100000, URZ ;  /* 0x0010000006067890 */ /* 0x000fc8000fffe1ff */
[----:B------:R-:W-:Y:S02]  /*05c0*/  USHF.L.U32 UR7, UR6, 0xb, URZ ;  /* 0x0000000b06077899 */ /* 0x000fe400080006ff */
[----:B------:R-:W-:Y:S01]  /*05d0*/  USHF.L.U32 UR6, UR6, 0x1, URZ ;  /* 0x0000000106067899 */ /* 0x000fe200080006ff */
[----:B------:R-:W-:Y:S01]  /*05e0*/  ELECT P0, URZ, PT ;  /* 0x0000000000ff782f */ /* 0x000fe20003800000 */
[----:B-1----:R-:W-:Y:S01]  /*05f0*/  ULEA UR4, UR4, UR5, 0x18 ;  /* 0x0000000504047291 */ /* 0x002fe2000f8ec0ff */
[----:B------:R-:W1:Y:S11]  /*0600*/  FENCE.VIEW.ASYNC.S ;  /* 0x00000000000073c6 */ /* 0x000e760000000000 */
[----:B-1----:R1:W3:Y:S01]  /*0610*/  SYNCS.EXCH.64 URZ, [UR4], UR8 ;  /* 0x0000000804ff75b2 */ /* 0x0022e20008000100 */
[----:B------:R1:W4:Y:S01]  /*0620*/  SYNCS.EXCH.64 URZ, [UR4+0x18], UR6 ;  /* 0x0000180604ff75b2 */ /* 0x0003220008000100 */
[----:B------:R1:W1:Y:S01]  /*0630*/  SYNCS.EXCH.64 URZ, [UR4+0x8], UR8 ;  /* 0x0000080804ff75b2 */ /* 0x0002620008000100 */
[----:B------:R1:W1:Y:S01]  /*0640*/  SYNCS.EXCH.64 URZ, [UR4+0x20], UR6 ;  /* 0x0000200604ff75b2 */ /* 0x0002620008000100 */
[----:B------:R1:W1:Y:S01]  /*0650*/  SYNCS.EXCH.64 URZ, [UR4+0x10], UR8 ;  /* 0x0000100804ff75b2 */ /* 0x0002620008000100 */
[----:B------:R1:W1:Y:S01]  /*0660*/  SYNCS.EXCH.64 URZ, [UR4+0x28], UR6 ;  /* 0x0000280604ff75b2 */ /* 0x0002620008000100 */
[----:B------:R-:W-:Y:S01]  /*0670*/  NOP ;  /* 0x0000000000007918 */ /* 0x000fe20000000000 */
.L_x_9:
[----:B------:R-:W2:Y:S01]  /*0680*/  SHFL.IDX PT, R2, R46, RZ, 0x1f ;  /* 0x00001fff2e027589 */ /* 0x000ea200000e0000 */
[----:B------:R-:W-:Y:S01]  /*0690*/  NOP ;  /* 0x0000000000007918 */ /* 0x000fe20000000000 */
[----:B--2---:R-:W-:-:S13]  /*06a0*/  ISETP.NE.AND P0, PT, R2, 0x1, PT ;  /* 0x000000010200780c */ /* 0x004fda0003f05270 */
[----:B------:R-:W-:Y:S05]  /*06b0*/  @P0 BRA `(.L_x_10) ;  /* 0x0000000000580947 */ /* 0x000fea0003800000 */
[----:B-1----:R-:W1:Y:S01]  /*06c0*/  S2UR UR4, SR_CgaCtaId ;  /* 0x00000000000479c3 */ /* 0x002e620000008800 */
        /* <DEDUP_REMOVED lines=12> */
[----:B-1----:R2:W1:Y:S01]  /*0790*/  SYNCS.EXCH.64 URZ, [UR4+0x30], UR8 ;  /* 0x0000300804ff75b2 */ /* 0x0024620008000100 */
[----:B------:R2:W1:Y:S01]  /*07a0*/  SYNCS.EXCH.64 URZ, [UR4+0x50], UR6 ;  /* 0x0000500604ff75b2 */ /* 0x0004620008000100 */
[----:B------:R2:W1:Y:S01]  /*07b0*/  SYNCS.EXCH.64 URZ, [UR4+0x38], UR8 ;  /* 0x0000380804ff75b2 */ /* 0x0004620008000100 */
[----:B------:R2:W1:Y:S01]  /*07c0*/  SYNCS.EXCH.64 URZ, [UR4+0x58], UR6 ;  /* 0x0000580604ff75b2 */ /* 0x0004620008000100 */
[----:B------:R2:W1:Y:S01]  /*07d0*/  SYNCS.EXCH.64 URZ, [UR4+0x40], UR8 ;  /* 0x0000400804ff75b2 */ /* 0x0004620008000100 */
[----:B------:R2:W1:Y:S01]  /*07e0*/  SYNCS.EXCH.64 URZ, [UR4+0x60], UR6 ;  /* 0x0000600604ff75b2 */ /* 0x0004620008000100 */
[----:B------:R2:W1:Y:S01]  /*07f0*/  SYNCS.EXCH.64 URZ, [UR4+0x48], UR8 ;  /* 0x0000480804ff75b2 */ /* 0x0004620008000100 */
[----:B------:R2:W1:Y:S02]  /*0800*/  SYNCS.EXCH.64 URZ, [UR4+0x68], UR6 ;  /* 0x0000680604ff75b2 */ /* 0x0004640008000100 */
[----:B--2---:R-:W-:Y:S01]  /*0810*/  NOP ;  /* 0x0000000000007918 */ /* 0x004fe20000000000 */
.L_x_10:
[----:B------:R-:W2:Y:S01]  /*0820*/  SHFL.IDX PT, R2, R46, RZ, 0x1f ;  /* 0x00001fff2e027589 */ /* 0x000ea200000e0000 */
[----:B------:R-:W-:Y:S01]  /*0830*/  NOP ;  /* 0x0000000000007918 */ /* 0x000fe20000000000 */
[----:B--2---:R-:W-:-:S13]  /*0840*/  ISETP.NE.AND P0, PT, R2, 0x3, PT ;  /* 0x000000030200780c */ /* 0x004fda0003f05270 */
[----:B------:R-:W-:Y:S05]  /*0850*/  @P0 BRA `(.L_x_11) ;  /* 0x0000000000300947 */ /* 0x000fea0003800000 */
[----:B-1----:R-:W1:Y:S01]  /*0860*/  S2UR UR6, SR_CgaCtaId ;  /* 0x00000000000679c3 */ /* 0x002e620000008800 */
[----:B------:R-:W-:Y:S01]  /*0870*/  UMOV UR4, 0x400 ;  /* 0x0000040000047882 */ /* 0x000fe20000000000 */
[----:B------:R-:W-:Y:S01]  /*0880*/  UMOV UR5, 0x20 ;  /* 0x0000002000057882 */ /* 0x000fe20000000000 */
[----:B------:R-:W-:Y:S01]  /*0890*/  ELECT P0, URZ, PT ;  /* 0x0000000000ff782f */ /* 0x000fe20003800000 */
[----:B-1----:R-:W-:Y:S02]  /*08a0*/  ULEA UR6, UR6, UR4, 0x18 ;  /* 0x0000000406067291 */ /* 0x002fe4000f8ec0ff */
[----:B------:R-:W-:-:S04]  /*08b0*/  UIADD3 UR4, UPT, UPT, -UR5, 0x100000, URZ ;  /* 0x0010000005047890 */ /* 0x000fc8000fffe1ff */
[----:B------:R-:W-:Y:S02]  /*08c0*/  USHF.L.U32 UR5, UR4, 0xb, URZ ;  /* 0x0000000b04057899 */ /* 0x000fe400080006ff */
[----:B------:R-:W-:Y:S01]  /*08d0*/  USHF.L.U32 UR4, UR4, 0x1, URZ ;  /* 0x0000000104047899 */ /* 0x000fe200080006ff */
[----:B------:R-:W1:Y:S11]  /*08e0*/  FENCE.VIEW.ASYNC.S ;  /* 0x00000000000073c6 */ /* 0x000e760000000000 */
[----:B-1----:R2:W1:Y:S01]  /*08f0*/  SYNCS.EXCH.64 URZ, [UR6+0x70], UR4 ;  /* 0x0000700406ff75b2 */ /* 0x0024620008000100 */
[----:B------:R2:W1:Y:S02]  /*0900*/  SYNCS.EXCH.64 URZ, [UR6+0x78], UR4 ;  /* 0x0000780406ff75b2 */ /* 0x0004640008000100 */
[----:B--2---:R-:W-:Y:S01]  /*0910*/  NOP ;  /* 0x0000000000007918 */ /* 0x004fe20000000000 */
.L_x_11:
[----:B------:R-:W2:Y:S01]  /*0920*/  SHFL.IDX PT, R2, R46, RZ, 0x1f ;  /* 0x00001fff2e027589 */ /* 0x000ea200000e0000 */
[----:B------:R-:W-:Y:S01]  /*0930*/  NOP ;  /* 0x0000000000007918 */ /* 0x000fe20000000000 */
[----:B--2---:R-:W-:-:S13]  /*0940*/  ISETP.NE.AND P0, PT, R2, 0x4, PT ;  /* 0x000000040200780c */ /* 0x004fda0003f05270 */
[----:B------:R-:W-:Y:S05]  /*0950*/  @P0 BRA `(.L_x_12) ;  /* 0x00000000004c0947 */ /* 0x000fea0003800000 */
[----:B-1----:R-:W1:Y:S01]  /*0960*/  S2UR UR6, SR_CgaCtaId ;  /* 0x00000000000679c3 */ /* 0x002e620000008800 */
[----:B------:R-:W-:Y:S01]  /*0970*/  UMOV UR4, 0x1e0 ;  /* 0x000001e000047882 */ /* 0x000fe20000000000 */
[----:B------:R-:W-:Y:S01]  /*0980*/  UMOV UR5, 0x400 ;  /* 0x0000040000057882 */ /* 0x000fe20000000000 */
[----:B------:R-:W-:Y:S01]  /*0990*/  USEL UR4, UR4, 0x1a0, UP3 ;  /* 0x000001a004047887 */ /* 0x000fe20009800000 */
[----:B------:R-:W-:Y:S01]  /*09a0*/  UMOV UR8, 0x1 ;  /* 0x0000000100087882 */ /* 0x000fe20000000000 */
[----:B------:R-:W-:Y:S01]  /*09b0*/  ELECT P0, URZ, PT ;  /* 0x0000000000ff782f */ /* 0x000fe20003800000 */
[----:B------:R-:W-:-:S04]  /*09c0*/  UIADD3 UR8, UPT, UPT, -UR8, 0x100000, URZ ;  /* 0x0010000008087890 */ /* 0x000fc8000fffe1ff */
[----:B------:R-:W-:Y:S02]  /*09d0*/  USHF.L.U32 UR9, UR8, 0xb, URZ ;  /* 0x0000000b08097899 */ /* 0x000fe400080006ff */
[----:B------:R-:W-:Y:S02]  /*09e0*/  USHF.L.U32 UR8, UR8, 0x1, URZ ;  /* 0x0000000108087899 */ /* 0x000fe400080006ff */
[----:B-1----:R-:W-:Y:S02]  /*09f0*/  ULEA UR6, UR6, UR5, 0x18 ;  /* 0x0000000506067291 */ /* 0x002fe4000f8ec0ff */
[----:B------:R-:W-:-:S04]  /*0a00*/  UIADD3 UR4, UPT, UPT, -UR4, 0x100000, URZ ;  /* 0x0010000004047890 */ /* 0x000fc8000fffe1ff */
[----:B------:R-:W-:Y:S02]  /*0a10*/  USHF.L.U32 UR5, UR4, 0xb, URZ ;  /* 0x0000000b04057899 */ /* 0x000fe400080006ff */
[----:B------:R-:W-:Y:S01]  /*0a20*/  USHF.L.U32 UR4, UR4, 0x1, URZ ;  /* 0x0000000104047899 */ /* 0x000fe200080006ff */
[----:B------:R-:W1:Y:S03]  /*0a30*/  FENCE.VIEW.ASYNC.S ;  /* 0x00000000000073c6 */ /* 0x000e660000000000 */
[----:B-1----:R2:W1:Y:S08]  /*0a40*/  SYNCS.EXCH.64 URZ, [UR6+0x80], UR8 ;  /* 0x0000800806ff75b2 */ /* 0x0024700008000100 */
[----:B------:R2:W1:Y:S01]  /*0a50*/  SYNCS.EXCH.64 URZ, [UR6+0x90], UR4 ;  /* 0x0000900406ff75b2 */ /* 0x0004620008000100 */
[----:B------:R2:W1:Y:S01]  /*0a60*/  SYNCS.EXCH.64 URZ, [UR6+0x88], UR8 ;  /* 0x0000880806ff75b2 */ /* 0x0004620008000100 */
[----:B------:R2:W1:Y:S02]  /*0a70*/  SYNCS.EXCH.64 URZ, [UR6+0x98], UR4 ;  /* 0x0000980406ff75b2 */ /* 0x0004640008000100 */
[----:B--2---:R-:W-:Y:S01]  /*0a80*/  NOP ;  /* 0x0000000000007918 */ /* 0x004fe20000000000 */
.L_x_12:
        /* <DEDUP_REMOVED lines=26> */
.L_x_13:
[----:B------:R-:W2:Y:S01]  /*0c30*/  SHFL.IDX PT, R2, R46, RZ, 0x1f ;  /* 0x00001fff2e027589 */ /* 0x000ea200000e0000 */
[----:B------:R-:W-:Y:S01]  /*0c40*/  NOP ;  /* 0x0000000000007918 */ /* 0x000fe20000000000 */
[----:B--2---:R-:W-:-:S13]  /*0c50*/  ISETP.NE.AND P0, PT, R2, 0x3, PT ;  /* 0x000000030200780c */ /* 0x004fda0003f05270 */
[----:B------:R-:W-:Y:S05]  /*0c60*/  @P0 BRA `(.L_x_14) ;  /* 0x0000000000380947 */ /* 0x000fea0003800000 */
[----:B------:R-:W2:Y:S01]  /*0c70*/  S2UR UR5, SR_CgaCtaId ;  /* 0x00000000000579c3 */ /* 0x000ea20000008800 */
[----:B-1----:R-:W-:Y:S01]  /*0c80*/  UMOV UR4, 0x400 ;  /* 0x0000040000047882 */ /* 0x002fe20000000000 */
[----:B------:R-:W-:Y:S01]  /*0c90*/  UMOV UR6, 0x20 ;  /* 0x0000002000067882 */ /* 0x000fe20000000000 */
[----:B------:R-:W-:Y:S01]  /*0ca0*/  ELECT P0, URZ, PT ;  /* 0x0000000000ff782f */ /* 0x000fe20003800000 */
[----:B------:R-:W-:-:S04]  /*0cb0*/  UIADD3 UR6, UPT, UPT, -UR6, 0x100000, URZ ;  /* 0x0010000006067890 */ /* 0x000fc8000fffe1ff */
[----:B------:R-:W-:Y:S02]  /*0cc0*/  USHF.L.U32 UR7, UR6, 0xb, URZ ;  /* 0x0000000b06077899 */ /* 0x000fe400080006ff */
[----:B------:R-:W-:Y:S02]  /*0cd0*/  USHF.L.U32 UR6, UR6, 0x1, URZ ;  /* 0x0000000106067899 */ /* 0x000fe400080006ff */
[----:B--2---:R-:W-:Y:S01]  /*0ce0*/  ULEA UR4, UR5, UR4, 0x18 ;  /* 0x0000000405047291 */ /* 0x004fe2000f8ec0ff */
[----:B------:R-:W1:Y:S11]  /*0cf0*/  FENCE.VIEW.ASYNC.S ;  /* 0x00000000000073c6 */ /* 0x000e760000000000 */
[----:B-1----:R2:W1:Y:S01]  /*0d00*/  SYNCS.EXCH.64 URZ, [UR4+0xe0], UR6 ;  /* 0x0000e00604ff75b2 */ /* 0x0024620008000100 */
[----:B------:R2:W1:Y:S01]  /*0d10*/  SYNCS.EXCH.64 URZ, [UR4+0xf0], UR6 ;  /* 0x0000f00604ff75b2 */ /* 0x0004620008000100 */
[----:B------:R2:W1:Y:S01]  /*0d20*/  SYNCS.EXCH.64 URZ, [UR4+0xe8], UR6 ;  /* 0x0000e80604ff75b2 */ /* 0x0004620008000100 */
[----:B------:R2:W1:Y:S02]  /*0d30*/  SYNCS.EXCH.64 URZ, [UR4+0xf8], UR6 ;  /* 0x0000f80604ff75b2 */ /* 0x0004640008000100 */
[----:B--2---:R-:W-:Y:S01]  /*0d40*/  NOP ;  /* 0x0000000000007918 */ /* 0x004fe20000000000 */
.L_x_14:
[----:B-1----:R-:W1:Y:S01]  /*0d50*/  LDCU UR4, c[0x0][0x36c] ;  /* 0x00006d80ff0477ac */ /* 0x002e620008000800 */
[----:B------:R-:W-:Y:S01]  /*0d60*/  ISETP.NE.OR P3, PT, R0, 0x2, !P3 ;  /* 0x000000020000780c */ /* 0x000fe20005f65670 */
[----:B------:R-:W-:Y:S01]  /*0d70*/  NOP ;  /* 0x0000000000007918 */ /* 0x000fe20000000000 */
[----:B------:R-:W-:Y:S01]  /*0d80*/  LOP3.LUT R0, R57, 0x1f, RZ, 0xc0, !PT ;  /* 0x0000001f39007812 */ /* 0x000fe200078ec0ff */
[----:B------:R-:W-:Y:S02]  /*0d90*/  UISETP.NE.AND UP4, UPT, UR17, URZ, UPT ;  /* 0x000000ff1100728c */ /* 0x000fe4000bf85270 */
[----:B-1----:R-:W-:-:S09]  /*0da0*/  UISETP.EQ.U32.AND UP5, UPT, UR4, 0x1, UPT ;  /* 0x000000010400788c */ /* 0x002fd2000bfa2070 */
[----:B------:R-:W-:Y:S05]  /*0db0*/  BRA.U !UP5, `(.L_x_15) ;  /* 0x000000010d087547 */ /* 0x000fea000b800000 */
[----:B---34-:R-:W-:Y:S01]  /*0dc0*/  UCGABAR_ARV ;  /* 0x00000000000079c7 */ /* 0x018fe20008000000 */
[----:B------:R-:W-:Y:S05]  /*0dd0*/  BRA `(.L_x_16) ;  /* 0x0000000000047947 */ /* 0x000fea0003800000 */
.L_x_15:
[----:B---34-:R-:W-:Y:S01]  /*0de0*/  NOP ;  /* 0x0000000000007918 */ /* 0x018fe20000000000 */
.L_x_16:
[----:B------:R-:W1:Y:S01]  /*0df0*/  S2UR UR7, SR_CTAID.X ;  /* 0x00000000000779c3 */ /* 0x000e620000002500 */
[----:B------:R-:W-:-:S05]  /*0e00*/  CS2R.32 R48, SR_CgaSize ;  /* 0x0000000000307805 */ /* 0x000fca0000008a00 */
[----:B------:R-:W-:-:S05]  /*0e10*/  IMAD R48, R48, -0xa0, RZ ;  /* 0xffffff6030307824 */ /* 0x000fca00078e02ff */
[----:B------:R-:W-:-:S14]  /*0e20*/  R2UR UR5, R48 ;  /* 0x00000000300572ca */ /* 0x000fdc00000e0000 */
[----:B------:R-:W2:Y:S01]  /*0e30*/  LDCU UR5, c[0x0][UR5+0x2b0] ;  /* 0x00005600050577ac */ /* 0x000ea20008000800 */
[----:B------:R-:W-:-:S05]  /*0e40*/  CS2R.32 R48, SR_CgaSize ;  /* 0x0000000000307805 */ /* 0x000fca0000008a00 */
[----:B------:R-:W-:-:S05]  /*0e50*/  IMAD R48, R48, -0xa0, RZ ;  /* 0xffffff6030307824 */ /* 0x000fca00078e02ff */
[----:B------:R-:W-:-:S14]  /*0e60*/  R2UR UR4, R48 ;  /* 0x00000000300472ca */ /* 0x000fdc00000e0000 */
[----:B------:R-:W3:Y:S01]  /*0e70*/  LDCU UR4, c[0x0][UR4+0x2b4] ;  /* 0x00005680040477ac */ /* 0x000ee20008000800 */
[----:B------:R-:W4:Y:S01]  /*0e80*/  S2UR UR8, SR_CTAID.Y ;  /* 0x00000000000879c3 */ /* 0x000f220000002600 */
[----:B------:R-:W-:-:S05]  /*0e90*/  CS2R.32 R48, SR_CgaSize ;  /* 0x0000000000307805 */ /* 0x000fca0000008a00 */
[----:B------:R-:W-:-:S05]  /*0ea0*/  IMAD R48, R48, -0xa0, RZ ;  /* 0xffffff6030307824 */ /* 0x000fca00078e02ff */
[----:B------:R-:W-:-:S14]  /*0eb0*/  R2UR UR9, R48 ;  /* 0x00000000300972ca */ /* 0x000fdc00000e0000 */
[----:B------:R-:W3:Y:S01]  /*0ec0*/  LDCU UR9, c[0x0][UR9+0x2a0] ;  /* 0x00005400090977ac */ /* 0x000ee20008000800 */
[----:B------:R-:W-:-:S05]  /*0ed0*/  CS2R.32 R48, SR_CgaSize ;  /* 0x0000000000307805 */ /* 0x000fca0000008a00 */
[----:B------:R-:W-:-:S05]  /*0ee0*/  IMAD R48, R48, -0xa0, RZ ;  /* 0xffffff6030307824 */ /* 0x000fca00078e02ff */
[----:B------:R-:W-:-:S14]  /*0ef0*/  R2UR UR10, R48 ;  /* 0x00000000300a72ca */ /* 0x000fdc00000e0000 */
[----:B------:R-:W3:Y:S01]  /*0f00*/  LDCU UR10, c[0x0][UR10+0x2a4] ;  /* 0x000054800a0a77ac */ /* 0x000ee20008000800 */
[----:B------:R-:W3:Y:S01]  /*0f10*/  S2UR UR11, SR_CgaCtaId ;  /* 0x00000000000b79c3 */ /* 0x000ee20000008800 */
[----:B------:R-:W3:Y:S01]  /*0f20*/  LDCU UR21, c[0x0][0xb24] ;  /* 0x00016480ff1577ac */ /* 0x000ee20008000800 */
[----:B------:R-:W3:Y:S01]  /*0f30*/  LDCU UR42, c[0x0][0xb24] ;  /* 0x00016480ff2a77ac */ /* 0x000ee20008000800 */
[----:B-1----:R-:W-:-:S05]  /*0f40*/  I2FP.F32.U32 R3, UR7 ;  /* 0x0000000700037c45 */ /* 0x002fca0008201000 */
[----:B------:R-:W1:Y:S01]  /*0f50*/  S2UR UR36, SR_CTAID.Z ;  /* 0x00000000002479c3 */ /* 0x000e620000002700 */
[----:B------:R-:W1:Y:S01]  /*0f60*/  LDCU UR27, c[0x0][0xb30] ;  /* 0x00016600ff1b77ac */ /* 0x000e620008000800 */
[----:B--2---:R-:W-:Y:S01]  /*0f70*/  FMUL R3, R3, UR5 ;  /* 0x0000000503037c20 */ /* 0x004fe20008400000 */
[----:B------:R-:W-:Y:S01]  /*0f80*/  UMOV UR16, UR7 ;  /* 0x0000000700107c82 */ /* 0x000fe20008000000 */
[----:B----4-:R-:W-:Y:S01]  /*0f90*/  I2FP.F32.U32 R2, UR8 ;  /* 0x0000000800027c45 */ /* 0x010fe20008201000 */
[----:B------:R-:W-:-:S03]  /*0fa0*/  UMOV UR20, UR8 ;  /* 0x0000000800147c82 */ /* 0x000fc60008000000 */
[----:B------:R-:W2:Y:S01]  /*0fb0*/  F2I.U32.TRUNC.NTZ R3, R3 ;  /* 0x0000000300037305 */ /* 0x000ea2000020f000 */
[----:B---3--:R-:W-:Y:S01]  /*0fc0*/  UISETP.GE.AND UP2, UPT, UR21, 0x1, UPT ;  /* 0x000000011500788c */ /* 0x008fe2000bf46270 */
[----:B------:R-:W-:Y:S01]  /*0fd0*/  FMUL R2, R2, UR4 ;  /* 0x0000000402027c20 */ /* 0x000fe20008400000 */
[----:B------:R-:W-:-:S05]  /*0fe0*/  USHF.L.U32 UR28, UR11, 0xa, URZ ;  /* 0x0000000a0b1c7899 */ /* 0x000fca00080006ff */
[----:B------:R-:W3:Y:S01]  /*0ff0*/  F2I.U32.TRUNC.NTZ R2, R2 ;  /* 0x0000000200027305 */ /* 0x000ee2000020f000 */
[----:B--2---:R-:W-:Y:S02]  /*1000*/  R2UR UR4, R3 ;  /* 0x00000000030472ca */ /* 0x004fe400000e0000 */
[----:B---3--:R-:W-:Y:S02]  /*1010*/  R2UR UR6, R2 ;  /* 0x00000000020672ca */ /* 0x008fe400000e0000 */
[----:B------:R-:W-:-:S09]  /*1020*/  PRMT R2, RZ, 0x7610, R2 ;  /* 0x00007610ff027816 */ /* 0x000fd20000000002 */
[----:B------:R-:W-:-:S04]  /*1030*/  UIADD3 UR5, UPT, UPT, -UR4, URZ, URZ ;  /* 0x000000ff04057290 */ /* 0x000fc8000fffe1ff */
[----:B------:R-:W-:Y:S02]  /*1040*/  UIMAD UR5, UR9, UR5, UR7 ;  /* 0x00000005090572a4 */ /* 0x000fe4000f8e0207 */
[----:B------:R-:W-:-:S04]  /*1050*/  UIADD3 UR4, UPT, UPT, -UR6, URZ, URZ ;  /* 0x000000ff06047290 */ /* 0x000fc8000fffe1ff */
[----:B------:R-:W-:Y:S01]  /*1060*/  IMAD.U32 R48, RZ, RZ, UR5 ;  /* 0x00000005ff307e24 */ /* 0x000fe2000f8e00ff */
[----:B------:R-:W-:-:S06]  /*1070*/  UIMAD UR4, UR10, UR4, UR8 ;  /* 0x000000040a0472a4 */ /* 0x000fcc000f8e0208 */
[----:B------:R-:W-:Y:S01]  /*1080*/  IMAD.U32 R47, RZ, RZ, UR4 ;  /* 0x00000004ff2f7e24 */ /* 0x000fe2000f8e00ff */
[----:B-1----:R-:W-:Y:S06]  /*1090*/  BRA.U UP4, `(.L_x_17) ;  /* 0x00000001042c7547 */ /* 0x002fec000b800000 */
[----:B------:R-:W-:Y:S02]  /*10a0*/  R2UR UR5, R47 ;  /* 0x000000002f0572ca */ /* 0x000fe400000e0000 */
[----:B------:R-:W-:-:S11]  /*10b0*/  R2UR UR4, R48 ;  /* 0x00000000300472ca */ /* 0x000fd600000e0000 */
[----:B------:R-:W-:Y:S02]  /*10c0*/  UISETP.NE.AND UP0, UPT, UR5, URZ, UPT ;  /* 0x000000ff0500728c */ /* 0x000fe4000bf05270 */
[----:B------:R-:W-:Y:S02]  /*10d0*/  UISETP.NE.AND UP1, UPT, UR5, 0x1, UPT ;  /* 0x000000010500788c */ /* 0x000fe4000bf25270 */
[----:B------:R-:W-:-:S04]  /*10e0*/  UISETP.EQ.OR UP0, UPT, UR4, URZ, !UP0 ;  /* 0x000000ff0400728c */ /* 0x000fc8000c702670 */
[----:B------:R-:W-:Y:S02]  /*10f0*/  USEL UR5, URZ, 0x1, !UP0 ;  /* 0x00000001ff057887 */ /* 0x000fe4000c000000 */
[----:B------:R-:W-:Y:S02]  /*1100*/  UISETP.NE.AND UP0, UPT, UR4, URZ, UPT ;  /* 0x000000ff0400728c */ /* 0x000fe4000bf05270 */
[----:B------:R-:W-:-:S04]  /*1110*/  USEL UR4, URZ, 0x2, UP1 ;  /* 0x00000002ff047887 */ /* 0x000fc80008800000 */
[----:B------:R-:W-:-:S04]  /*1120*/  USEL UR4, UR4, 0x2, UP0 ;  /* 0x0000000204047887 */ /* 0x000fc80008000000 */
[----:B------:R-:W-:-:S06]  /*1130*/  UIADD3 UR4, UPT, UPT, UR5, UR4, URZ ;  /* 0x0000000405047290 */ /* 0x000fcc000fffe0ff */
[----:B------:R-:W-:Y:S02]  /*1140*/  IMAD.U32 R2, RZ, RZ, UR4 ;  /* 0x00000004ff027e24 */ /* 0x000fe4000f8e00ff */
.L_x_17:
[----:B------:R-:W-:Y:S05]  /*1150*/  BRA.U !UP2, `(.L_x_18) ;  /* 0x000000010ad47547 */ /* 0x000fea000b800000 */
[----:B------:R-:W1:Y:S01]  /*1160*/  LDCU.128 UR12, c[0x0][0xb10] ;  /* 0x00016200ff0c77ac */ /* 0x000e620008000c00 */
[----:B------:R-:W2:Y:S01]  /*1170*/  LDCU UR6, c[0x0][0x370] ;  /* 0x00006e00ff0677ac */ /* 0x000ea20008000800 */
[----:B------:R-:W3:Y:S01]  /*1180*/  LDCU UR5, c[0x0][0x374] ;  /* 0x00006e80ff0577ac */ /* 0x000ee20008000800 */
[----:B------:R-:W4:Y:S01]  /*1190*/  LDCU UR26, c[0x0][0xb0c] ;  /* 0x00016180ff1a77ac */ /* 0x000f220008000800 */
[----:B------:R-:W4:Y:S01]  /*11a0*/  LDCU UR4, c[0x0][0xb20] ;  /* 0x00016400ff0477ac */ /* 0x000f220008000800 */
[----:B------:R-:W4:Y:S01]  /*11b0*/  LDCU.64 UR8, c[0x0][0xb28] ;  /* 0x00016500ff0877ac */ /* 0x000f220008000a00 */
[----:B-1----:R-:W-:Y:S02]  /*11c0*/  UISETP.NE.AND UP0, UPT, UR14, 0x1, UPT ;  /* 0x000000010e00788c */ /* 0x002fe4000bf05270 */
[----:B---3--:R-:W-:Y:S02]  /*11d0*/  UIMAD.WIDE.U32 UR10, UR5, UR15, URZ ;  /* 0x0000000f050a72a5 */ /* 0x008fe4000f8e00ff */
[----:B--2---:R-:W-:-:S02]  /*11e0*/  UIMAD.WIDE.U32 UR22, UR6, UR12, URZ ;  /* 0x0000000c061672a5 */ /* 0x004fc4000f8e00ff */
[----:B----4-:R-:W-:Y:S02]  /*11f0*/  UISETP.NE.AND UP1, UPT, UR26, 0x1, UPT ;  /* 0x000000011a00788c */ /* 0x010fe4000bf25270 */
[----:B------:R-:W-:Y:S01]  /*1200*/  UISETP.NE.AND UP2, UPT, UR21, 0x1, UPT ;  /* 0x000000011500788c */ /* 0x000fe2000bf45270 */
[----:B------:R-:W-:Y:S02]  /*1210*/  UMOV UR10, UR11 ;  /* 0x0000000b000a7c82 */ /* 0x000fe40008000000 */
[----:B------:R-:W-:Y:S01]  /*1220*/  UMOV UR22, UR23 ;  /* 0x0000001700167c82 */ /* 0x000fe20008000000 */
[----:B------:R-:W-:Y:S02]  /*1230*/  @UP0 USHF.R.U32.HI UR5, URZ, UR4, UR10 ;  /* 0x00000004ff050299 */ /* 0x000fe4000801160a */
[----:B------:R-:W-:Y:S02]  /*1240*/  UIMAD.WIDE.U32 UR24, UR20, UR15, URZ ;  /* 0x0000000f141872a5 */ /* 0x000fe4000f8e00ff */
[----:B------:R-:W-:-:S02]  /*1250*/  UIMAD.WIDE.U32 UR10, UR5, UR8, URZ ;  /* 0x00000008050a72a5 */ /* 0x000fc4000f8e00ff */
[----:B------:R-:W-:Y:S02]  /*1260*/  @UP1 USHF.R.U32.HI UR6, URZ, UR13, UR22 ;  /* 0x0000000dff061299 */ /* 0x000fe40008011616 */
[----:B------:R-:W-:Y:S02]  /*1270*/  UIMAD.WIDE.U32 UR18, UR16, UR12, URZ ;  /* 0x0000000c101272a5 */ /* 0x000fe4000f8e00ff */
[----:B------:R-:W-:Y:S01]  /*1280*/  UIMAD.WIDE.U32 UR22, UR6, UR8, URZ ;  /* 0x00000008061672a5 */ /* 0x000fe2000f8e00ff */
[----:B------:R-:W-:Y:S01]  /*1290*/  UMOV UR24, UR25 ;  /* 0x0000001900187c82 */ /* 0x000fe20008000000 */
[----:B------:R-:W-:Y:S01]  /*12a0*/  UMOV UR10, UR11 ;  /* 0x0000000b000a7c82 */ /* 0x000fe20008000000 */
[----:B------:R-:W-:Y:S02]  /*12b0*/  USHF.R.U32.HI UR24, URZ, UR4, UR24 ;  /* 0x00000004ff187299 */ /* 0x000fe40008011618 */
[----:B------:R-:W-:Y:S02]  /*12c0*/  @UP2 USHF.R.U32.HI UR5, URZ, UR9, UR10 ;  /* 0x00000009ff052299 */ /* 0x000fe4000801160a */
[----:B------:R-:W-:Y:S01]  /*12d0*/  UMOV UR7, UR23 ;  /* 0x0000001700077c82 */ /* 0x000fe20008000000 */
[----:B------:R-:W-:Y:S01]  /*12e0*/  UMOV UR18, UR19 ;  /* 0x0000001300127c82 */ /* 0x000fe20008000000 */
[----:B------:R-:W-:-:S02]  /*12f0*/  @UP2 USHF.R.U32.HI UR6, URZ, UR9, UR7 ;  /* 0x00000009ff062299 */ /* 0x000fc40008011607 */
[----:B------:R-:W-:Y:S02]  /*1300*/  USHF.R.U32.HI UR18, URZ, UR13, UR18 ;  /* 0x0000000dff127299 */ /* 0x000fe40008011612 */
[----:B------:R-:W-:Y:S02]  /*1310*/  USEL UR4, UR20, UR24, !UP0 ;  /* 0x0000001814047287 */ /* 0x000fe4000c000000 */
[----:B------:R-:W-:Y:S02]  /*1320*/  UIMAD UR7, UR5, UR21, URZ ;  /* 0x00000015050772a4 */ /* 0x000fe4000f8e02ff */
[----:B------:R-:W-:Y:S02]  /*1330*/  USEL UR5, UR16, UR18, !UP1 ;  /* 0x0000001210057287 */ /* 0x000fe4000c800000 */
[----:B------:R-:W-:Y:S02]  /*1340*/  UIMAD UR12, UR6, UR21, URZ ;  /* 0x00000015060c72a4 */ /* 0x000fe4000f8e02ff */
[----:B------:R-:W-:-:S02]  /*1350*/  UISETP.GE.AND UP0, UPT, UR4, UR7, UPT ;  /* 0x000000070400728c */ /* 0x000fc4000bf06270 */
[----:B------:R-:W-:Y:S02]  /*1360*/  UIMAD.WIDE.U32 UR10, UR4, UR8, URZ ;  /* 0x00000008040a72a5 */ /* 0x000fe4000f8e00ff */
[----:B------:R-:W-:Y:S02]  /*1370*/  UISETP.GE.OR UP0, UPT, UR5, UR12, UP0 ;  /* 0x0000000c0500728c */ /* 0x000fe40008706670 */
[----:B------:R-:W-:Y:S02]  /*1380*/  UIMAD.WIDE.U32 UR12, UR5, UR8, URZ ;  /* 0x00000008050c72a5 */ /* 0x000fe4000f8e00ff */
[----:B------:R-:W-:Y:S01]  /*1390*/  UIADD3 UR10, UPT, UPT, -UR4, URZ, URZ ;  /* 0x000000ff040a7290 */ /* 0x000fe2000fffe1ff */
[----:B------:R-:W-:Y:S01]  /*13a0*/  UMOV UR8, UR11 ;  /* 0x0000000b00087c82 */ /* 0x000fe20008000000 */
[----:B------:R-:W-:Y:S02]  /*13b0*/  UIADD3 UR11, UPT, UPT, -UR5, URZ, URZ ;  /* 0x000000ff050b7290 */ /* 0x000fe4000fffe1ff */
[----:B------:R-:W-:-:S03]  /*13c0*/  USHF.R.U32.HI UR8, URZ, UR9, UR8 ;  /* 0x00000009ff087299 */ /* 0x000fc60008011608 */
[----:B------:R-:W-:Y:S01]  /*13d0*/  @!UP0 UMOV UR7, UR13 ;  /* 0x0000000d00078c82 */ /* 0x000fe20008000000 */
[----:B------:R-:W-:Y:S02]  /*13e0*/  UIMAD UR20, UR14, UR10, UR20 ;  /* 0x0000000a0e1472a4 */ /* 0x000fe4000f8e0214 */
[----:B------:R-:W-:Y:S02]  /*13f0*/  USEL UR8, UR4, UR8, !UP2 ;  /* 0x0000000804087287 */ /* 0x000fe4000d000000 */
[----:B------:R-:W-:Y:S02]  /*1400*/  @!UP0 USHF.R.U32.HI UR7, URZ, UR9, UR7 ;  /* 0x00000009ff078299 */ /* 0x000fe40008011607 */
[----:B------:R-:W-:Y:S02]  /*1410*/  UIADD3 UR9, UPT, UPT, -UR8, URZ, URZ ;  /* 0x000000ff08097290 */ /* 0x000fe4000fffe1ff */
[----:B------:R-:W-:Y:S02]  /*1420*/  @!UP0 USEL UR7, UR5, UR7, !UP2 ;  /* 0x0000000705078287 */ /* 0x000fe4000d000000 */
[----:B------:R-:W-:-:S02]  /*1430*/  UIMAD UR9, UR21, UR9, UR4 ;  /* 0x00000009150972a4 */ /* 0x000fc4000f8e0204 */
[----:B------:R-:W-:Y:S02]  /*1440*/  @!UP0 UIADD3 UR8, UPT, UPT, UR8, -UR7, URZ ;  /* 0x8000000708088290 */ /* 0x000fe4000fffe0ff */
[----:B------:R-:W-:Y:S02]  /*1450*/  @!UP0 UIMAD UR6, UR9, UR6, UR7 ;  /* 0x00000006090682a4 */ /* 0x000fe4000f8e0207 */
[----:B------:R-:W-:Y:S02]  /*1460*/  @!UP0 UIMAD UR4, UR8, UR21, UR5 ;  /* 0x00000015080482a4 */ /* 0x000fe4000f8e0205 */
[----:B------:R-:W-:Y:S02]  /*1470*/  UIMAD UR16, UR26, UR11, UR16 ;  /* 0x0000000b1a1072a4 */ /* 0x000fe4000f8e0210 */
[----:B------:R-:W-:Y:S01]  /*1480*/  UIMAD UR20, UR4, UR14, UR20 ;  /* 0x0000000e041472a4 */ /* 0x000fe2000f8e0214 */
[----:B------:R-:W-:Y:S02]  /*1490*/  @!UP0 UMOV UR5, UR6 ;  /* 0x0000000600058c82 */ /* 0x000fe40008000000 */
[----:B------:R-:W-:-:S12]  /*14a0*/  UIMAD UR16, UR5, UR26, UR16 ;  /* 0x0000001a051072a4 */ /* 0x000fd8000f8e0210 */
.L_x_18:
[----:B------:R-:W-:Y:S02]  /*14b0*/  UISETP.NE.AND UP1, UPT, UR27, 0x1, UPT ;  /* 0x000000011b00788c */ /* 0x000fe4000bf25270 */
[----:B------:R-:W-:Y:S02]  /*14c0*/  UISETP.NE.AND UP0, UPT, UR17, 0x2, UPT ;  /* 0x000000021100788c */ /* 0x000fe4000bf05270 */
[----:B------:R-:W-:-:S05]  /*14d0*/  ULOP3.LUT UR28, UR28, 0x400, URZ, 0xc0, !UPT ;  /* 0x000004001c1c7892 */ /* 0x000fca000f8ec0ff */
[----:B------:R-:W-:Y:S07]  /*14e0*/  BRA.U UP1, `(.L_x_19) ;  /* 0x0000000101447547 */ /* 0x000fee000b800000 */
[----:B------:R-:W1:Y:S01]  /*14f0*/  LDCU.128 UR8, c[0x0][0xb10] ;  /* 0x00016200ff0877ac */ /* 0x000e620008000c00 */
[----:B------:R-:W2:Y:S01]  /*1500*/  LDCU UR12, c[0x0][0xb0c] ;  /* 0x00016180ff0c77ac */ /* 0x000ea20008000800 */
[----:B------:R-:W3:Y:S01]  /*1510*/  LDCU UR13, c[0x0][0xb20] ;  /* 0x00016400ff0d77ac */ /* 0x000ee20008000800 */
[----:B-1----:R-:W-:Y:S02]  /*1520*/  UIMAD.WIDE.U32 UR6, UR16, UR8, URZ ;  /* 0x00000008100672a5 */ /* 0x002fe4000f8e00ff */
[----:B------:R-:W-:Y:S02]  /*1530*/  UIMAD.WIDE.U32 UR4, UR20, UR11, URZ ;  /* 0x0000000b140472a5 */ /* 0x000fe4000f8e00ff */
[----:B--2---:R-:W-:Y:S02]  /*1540*/  UISETP.NE.AND UP2, UPT, UR12, 0x1, UPT ;  /* 0x000000010c00788c */ /* 0x004fe4000bf45270 */
[----:B------:R-:W-:Y:S01]  /*1550*/  UISETP.NE.AND UP1, UPT, UR10, 0x1, UPT ;  /* 0x000000010a00788c */ /* 0x000fe2000bf25270 */
[----:B------:R-:W-:-:S02]  /*1560*/  UMOV UR6, UR7 ;  /* 0x0000000700067c82 */ /* 0x000fc40008000000 */
[----:B------:R-:W-:Y:S01]  /*1570*/  UMOV UR4, UR5 ;  /* 0x0000000500047c82 */ /* 0x000fe20008000000 */
[----:B------:R-:W-:Y:S02]  /*1580*/  USHF.R.U32.HI UR6, URZ, UR9, UR6 ;  /* 0x00000009ff067299 */ /* 0x000fe40008011606 */
[----:B---3--:R-:W-:Y:S02]  /*1590*/  USHF.R.U32.HI UR4, URZ, UR13, UR4 ;  /* 0x0000000dff047299 */ /* 0x008fe40008011604 */
[----:B------:R-:W-:Y:S02]  /*15a0*/  USEL UR5, UR16, UR6, !UP2 ;  /* 0x0000000610057287 */ /* 0x000fe4000d000000 */
[----:B------:R-:W-:-:S04]  /*15b0*/  USEL UR4, UR20, UR4, !UP1 ;  /* 0x0000000414047287 */ /* 0x000fc8000c800000 */
[----:B------:R-:W-:Y:S02]  /*15c0*/  UIADD3 UR6, UPT, UPT, UR5, -UR4, URZ ;  /* 0x8000000405067290 */ /* 0x000fe4000fffe0ff */
[----:B------:R-:W-:Y:S02]  /*15d0*/  UIADD3 UR4, UPT, UPT, -UR5, UR4, URZ ;  /* 0x0000000405047290 */ /* 0x000fe4000fffe1ff */
[----:B------:R-:W-:Y:S02]  /*15e0*/  UIMAD UR20, UR6, UR10, UR20 ;  /* 0x0000000a061472a4 */ /* 0x000fe4000f8e0214 */
[----:B------:R-:W-:-:S12]  /*15f0*/  UIMAD UR16, UR4, UR12, UR16 ;  /* 0x0000000c041072a4 */ /* 0x000fd8000f8e0210 */
.L_x_19:
[----:B------:R-:W-:Y:S05]  /*1600*/  BRA.U !UP5, `(.L_x_20) ;  /* 0x000000010d0c7547 */ /* 0x000fea000b800000 */
[----:B------:R-:W-:Y:S01]  /*1610*/  UCGABAR_WAIT ;  /* 0x0000000000007dc7 */ /* 0x000fe20008000000 */
[----:B------:R-:W-:Y:S01]  /*1620*/  CCTL.IVALL ;  /* 0x00000000ff00798f */ /* 0x000fe20002000000 */
[----:B------:R-:W-:Y:S05]  /*1630*/  BRA `(.L_x_21) ;  /* 0x0000000000047947 */ /* 0x000fea0003800000 */
.L_x_20:
[----:B------:R-:W-:Y:S06]  /*1640*/  BAR.SYNC.DEFER_BLOCKING 0x0 ;  /* 0x0000000000007b1d */ /* 0x000fec0000010000 */
.L_x_21:
[----:B------:R-:W-:Y:S05]  /*1650*/  BRA.U UP0, `(.L_x_22) ;  /* 0x0000001100a07547 */ /* 0x000fea000b800000 */
[----:B------:R-:W1:Y:S01]  /*1660*/  LDCU UR6, c[0x0][0x38c] ;  /* 0x00007180ff0677ac */ /* 0x000e620008000800 */
[----:B------:R-:W2:Y:S01]  /*1670*/  S2UR UR8, SR_CgaCtaId ;  /* 0x00000000000879c3 */ /* 0x000ea20000008800 */
[----:B------:R-:W-:Y:S01]  /*1680*/  PLOP3.LUT P1, PT, PT, PT, UP3, 0x80, 0x8 ;  /* 0x000000000008781c */ /* 0x000fe20003f2f038 */
[----:B------:R-:W-:Y:S01]  /*1690*/  IMAD.MOV.U32 R12, RZ, RZ, 0x1 ;  /* 0x00000001ff0c7424 */ /* 0x000fe200078e00ff */
[----:B------:R-:W-:Y:S01]  /*16a0*/  UMOV UR7, 0x400 ;  /* 0x0000040000077882 */ /* 0x000fe20000000000 */
[----:B------:R-:W-:Y:S01]  /*16b0*/  UISETP.NE.AND UP1, UPT, UR17, URZ, UPT ;  /* 0x000000ff1100728c */ /* 0x000fe2000bf25270 */
[----:B------:R-:W-:Y:S02]  /*16c0*/  ISETP.EQ.OR P2, PT, R0, RZ, P3 ;  /* 0x000000ff0000720c */ /* 0x000fe40001f42670 */
[----:B------:R-:W-:Y:S02]  /*16d0*/  CS2R R10, SRZ ;  /* 0x00000000000a7805 */ /* 0x000fe4000001ff00 */
[----:B------:R-:W-:Y:S01]  /*16e0*/  PLOP3.LUT P1, PT, P1, PT, PT, 0x8, 0x80 ;  /* 0x000000000080781c */ /* 0x000fe20000f2e170 */
[----:B------:R-:W-:Y:S01]  /*16f0*/  IMAD.MOV.U32 R9, RZ, RZ, RZ ;  /* 0x000000ffff097224 */ /* 0x000fe200078e00ff */
[----:B------:R-:W3:Y:S01]  /*1700*/  LDCU UR40, c[0x0][0x370] ;  /* 0x00006e00ff2877ac */ /* 0x000ee20008000800 */
[----:B------:R-:W-:Y:S01]  /*1710*/  IMAD.MOV.U32 R8, RZ, RZ, 0x1 ;  /* 0x00000001ff087424 */ /* 0x000fe200078e00ff */
[----:B------:R-:W4:Y:S01]  /*1720*/  LDCU.64 UR26, c[0x0][0x348] ;  /* 0x00006900ff1a77ac */ /* 0x000f220008000a00 */
[----:B-1----:R-:W-:-:S02]  /*1730*/  UIADD3 UR5, UPT, UPT, UR6, 0x1f, URZ ;  /* 0x0000001f06057890 */ /* 0x002fc4000fffe0ff */
[----:B------:R-:W-:Y:S02]  /*1740*/  USHF.R.U32.HI UR45, URZ, 0x5, UR28 ;  /* 0x00000005ff2d7899 */ /* 0x000fe4000801161c */
[----:B------:R-:W-:Y:S02]  /*1750*/  USHF.R.S32.HI UR4, URZ, 0x1f, UR5 ;  /* 0x0000001fff047899 */ /* 0x000fe40008011405 */
[----:B------:R-:W-:Y:S02]  /*1760*/  UIADD3 UR46, UPT, UPT, UR6, 0x3e, URZ ;  /* 0x0000003e062e7890 */ /* 0x000fe4000fffe0ff */
[----:B------:R-:W-:Y:S02]  /*1770*/  ULEA.HI UR4, UR4, UR5, URZ, 0x5 ;  /* 0x0000000504047291 */ /* 0x000fe4000f8f28ff */
[----:B------:R-:W-:Y:S02]  /*1780*/  UIADD3 UR5, UPT, UPT, UR6, -0x1, URZ ;  /* 0xffffffff06057890 */ /* 0x000fe4000fffe0ff */
[----:B------:R-:W-:-:S02]  /*1790*/  USHF.R.S32.HI UR43, URZ, 0x5, UR4 ;  /* 0x00000005ff2b7899 */ /* 0x000fc40008011404 */
[----:B------:R-:W-:Y:S02]  /*17a0*/  UISETP.GE.U32.AND UP2, UPT, UR5, -0x3f, UPT ;  /* 0xffffffc10500788c */ /* 0x000fe4000bf46070 */
[----:B------:R-:W-:Y:S02]  /*17b0*/  UISETP.LT.U32.AND UP0, UPT, UR43, 0x3, UPT ;  /* 0x000000032b00788c */ /* 0x000fe4000bf01070 */
[----:B--2---:R-:W-:Y:S02]  /*17c0*/  ULEA UR7, UR8, UR7, 0x18 ;  /* 0x0000000708077291 */ /* 0x004fe4000f8ec0ff */
[----:B------:R-:W-:Y:S02]  /*17d0*/  USEL UR41, UR43, 0x3, UP0 ;  /* 0x000000032b297887 */ /* 0x000fe40008000000 */
[----:B------:R-:W-:Y:S02]  /*17e0*/  ULEA UR29, UR28, UR7, 0x1 ;  /* 0x000000071c1d7291 */ /* 0x000fe4000f8e08ff */
[----:B------:R-:W-:-:S02]  /*17f0*/  UIADD3 UR21, UPT, UPT, UR41, -0x1, URZ ;  /* 0xffffffff29157890 */ /* 0x000fc4000fffe0ff */
[----:B------:R-:W-:Y:S01]  /*1800*/  @UP2 UIADD3 UR21, UPT, UPT, UR41, URZ, URZ ;  /* 0x000000ff29152290 */ /* 0x000fe2000fffe0ff */
[----:B------:R-:W1:Y:S01]  /*1810*/  LDCU UR39, c[0x0][0x374] ;  /* 0x00006e80ff2777ac */ /* 0x000e620008000800 */
[----:B------:R-:W-:Y:S02]  /*1820*/  USEL UR24, UR48, 0x2, UP1 ;  /* 0x0000000230187887 */ /* 0x000fe40008800000 */
[----:B------:R-:W-:Y:S02]  /*1830*/  UIADD3 UR29, UPT, UPT, UR29, 0x4400, URZ ;  /* 0x000044001d1d7890 */ /* 0x000fe4000fffe0ff */
[----:B------:R-:W-:Y:S02]  /*1840*/  UIADD3 UR44, UPT, UPT, UR43, -UR41, URZ ;  /* 0x800000292b2c7290 */ /* 0x000fe4000fffe0ff */
[----:B------:R-:W-:Y:S01]  /*1850*/  UIADD3 UR21, UPT, UPT, UR21, 0x1, URZ ;  /* 0x0000000115157890 */ /* 0x000fe2000fffe0ff */
[----:B---34-:R-:W-:-:S11]  /*1860*/  UMOV UR5, URZ ;  /* 0x000000ff00057c82 */ /* 0x018fd60008000000 */
.L_x_42:
[----:B------:R-:W2:Y:S02]  /*1870*/  S2UR UR4, SR_CgaCtaId ;  /* 0x00000000000479c3 */ /* 0x000ea40000008800 */
[----:B--2---:R-:W-:-:S09]  /*1880*/  UISETP.NE.AND UP0, UPT, UR4, URZ, UPT ;  /* 0x000000ff0400728c */ /* 0x004fd2000bf05270 */
[----:B------:R-:W-:Y:S05]  /*1890*/  BRA.U UP0, `(.L_x_23) ;  /* 0x0000000100287547 */ /* 0x000fea000b800000 */
[----:B------:R-:W-:Y:S02]  /*18a0*/  LEA R0, R9, UR7, 0x3 ;  /* 0x0000000709007c11 */ /* 0x000fe4000f8e18ff */
[----:B------:R-:W-:-:S04]  /*18b0*/  SHF.L.U32 R2, R8, 0x1f, RZ ;  /* 0x0000001f08027819 */ /* 0x000fc800000006ff */
[----:B------:R-:W2:Y:S02]  /*18c0*/  SYNCS.PHASECHK.TRANS64.TRYWAIT P0, [R0+URZ+0xf0], R2 ;  /* 0x0000f002000075a7 */ /* 0x000ea400080011ff */
[----:B--2---:R-:W-:Y:S05]  /*18d0*/  @!P0 BRA `(.L_x_24) ;  /* 0x0000006800d48947 */ /* 0x004fea0003800000 */
.L_x_137:
[----:B------:R-:W-:Y:S01]  /*18e0*/  VIADD R9, R9, 0x1 ;  /* 0x0000000109097836 */ /* 0x000fe20000000000 */
[----:B------:R2:W-:Y:S04]  /*18f0*/  SYNCS.ARRIVE.TRANS64.A1T0 RZ, [R0+URZ+0xe0], RZ ;  /* 0x0000e0ff00ff79a7 */ /* 0x0005e800081000ff */
[----:B------:R-:W-:-:S04]  /*1900*/  ISETP.NE.AND P0, PT, R9, 0x2, PT ;  /* 0x000000020900780c */ /* 0x000fc80003f05270 */
[----:B------:R-:W-:Y:S02]  /*1910*/  SEL R9, R9, RZ, P0 ;  /* 0x000000ff09097207 */ /* 0x000fe40000000000 */
[----:B--2---:R-:W-:-:S04]  /*1920*/  SEL R0, RZ, 0x1, P0 ;  /* 0x00000001ff007807 */ /* 0x004fc80000000000 */
[----:B------:R-:W-:-:S07]  /*1930*/  LOP3.LUT R8, R8, R0, RZ, 0x3c, !PT ;  /* 0x0000000008087212 */ /* 0x000fce00078e3cff */
.L_x_23:
[----:B------:R-:W-:Y:S01]  /*1940*/  ULEA UR4, UR5, UR7, 0x3 ;  /* 0x0000000705047291 */ /* 0x000fe2000f8e18ff */
[----:B------:R-:W-:Y:S01]  /*1950*/  SHF.L.U32 R0, R12, 0x1f, RZ ;  /* 0x0000001f0c007819 */ /* 0x000fe200000006ff */
[----:B------:R-:W-:Y:S02]  /*1960*/  UISETP.GE.U32.AND UP0, UPT, UR46, 0x3f, UPT ;  /* 0x0000003f2e00788c */ /* 0x000fe4000bf06070 */
[----:B------:R-:W-:Y:S02]  /*1970*/  USHF.L.U32 UR11, UR20, 0x7, URZ ;  /* 0x00000007140b7899 */ /* 0x000fe400080006ff */
[----:B------:R-:W-:Y:S01]  /*1980*/  ULEA UR35, UR16, UR45, 0x6 ;  /* 0x0000002d10237291 */ /* 0x000fe2000f8e30ff */
[----:B------:R-:W-:Y:S02]  /*1990*/  UMOV UR13, URZ ;  /* 0x000000ff000d7c82 */ /* 0x000fe40008000000 */
[----:B------:R2:W3:Y:S02]  /*19a0*/  SYNCS.PHASECHK.TRANS64.TRYWAIT P0, [UR4+0x18], R0 ;  /* 0x00001800ff0075a7 */ /* 0x0004e40008001104 */
[----:B------:R-:W-:Y:S07]  /*19b0*/  BRA.U !UP0, `(.L_x_25) ;  /* 0x0000000108c07547 */ /* 0x000fee000b800000 */
[----:B------:R-:W-:Y:S01]  /*19c0*/  UMOV UR6, URZ ;  /* 0x000000ff00067c82 */ /* 0x000fe20008000000 */
[----:B------:R-:W-:-:S05]  /*19d0*/  UMOV UR4, UR5 ;  /* 0x0000000500047c82 */ /* 0x000fca0008000000 */
.L_x_31:
[----:B------:R-:W-:Y:S01]  /*19e0*/  ULEA UR33, UR4, UR7, 0x3 ;  /* 0x0000000704217291 */ /* 0x000fe2000f8e18ff */
[----:B---3--:R-:W-:Y:S01]  /*19f0*/  @!P3 MOV R2, 0x3000 ;  /* 0x000030000002b802 */ /* 0x008fe20000000f00 */
[----:B-1-3--:R-:W-:Y:S10]  /*1a00*/  @P0 BRA `(.L_x_26) ;  /* 0x00000000000c0947 */ /* 0x00aff40003800000 */
[----:B------:R-:W-:-:S04]  /*1a10*/  SHF.L.U32 R3, R12, 0x1f, RZ ;  /* 0x0000001f0c037819 */ /* 0x000fc800000006ff */
[----:B------:R-:W3:Y:S02]  /*1a20*/  SYNCS.PHASECHK.TRANS64.TRYWAIT P0, [UR33+0x18], R3 ;  /* 0x00001803ff0075a7 */ /* 0x000ee40008001121 */
[----:B---3--:R-:W-:Y:S05]  /*1a30*/  @!P0 BRA `(.L_x_27) ;  /* 0x0000006800908947 */ /* 0x008fea0003800000 */
.L_x_26:
[----:B------:R3:W-:Y:S01]  /*1a40*/  @!P3 SYNCS.ARRIVE.TRANS64 RZ, [UR33], R2 ;  /* 0x00000002ffffb9a7 */ /* 0x0007e20008000021 */
[----:B------:R-:W-:-:S04]  /*1a50*/  ULOP3.LUT UR5, UR24, 0x2, URZ, 0xfc, !UPT ;  /* 0x0000000218057892 */ /* 0x000fc8000f8efcff */
[----:B------:R-:W-:-:S09]  /*1a60*/  UISETP.NE.AND UP0, UPT, UR5, 0x2, UPT ;  /* 0x000000020500788c */ /* 0x000fd2000bf05270 */
[----:B------:R-:W-:Y:S05]  /*1a70*/  BRA.U UP0, `(.L_x_28) ;  /* 0x0000000100047547 */ /* 0x000fea000b800000 */
[----:B-1----:R-:W-:Y:S05]  /*1a80*/  BPT.TRAP 0x1 ;  /* 0x000000040000795c */ /* 0x002fea0000300000 */
.L_x_28:
[----:B------:R-:W-:Y:S04]  /*1a90*/  BSSY.RECONVERGENT B0, `(.L_x_29) ;  /* 0x0000003000007945 */ /* 0x000fe80003800200 */
[----:B------:R-:W-:Y:S05]  /*1aa0*/  @P2 BRA `(.L_x_30) ;  /* 0x0000000000042947 */ /* 0x000fea0003800000 */
[----:B-1----:R-:W-:Y:S05]  /*1ab0*/  BPT.TRAP 0x1 ;  /* 0x000000040000795c */ /* 0x002fea0000300000 */
.L_x_30:
[----:B-1----:R-:W-:Y:S05]  /*1ac0*/  BSYNC.RECONVERGENT B0 ;  /* 0x0000000000007941 */ /* 0x002fea0003800200 */
.L_x_29:
[----:B------:R-:W-:Y:S02]  /*1ad0*/  UIADD3 UR5, UPT, UPT, UR4, 0x1, URZ ;  /* 0x0000000104057890 */ /* 0x000fe4000fffe0ff */
[----:B------:R-:W-:Y:S02]  /*1ae0*/  UIADD3 UR16, UP1, UPT, UR26, 0x80, URZ ;  /* 0x000000801a107890 */ /* 0x000fe4000ff3e0ff */
[----:B------:R-:W-:Y:S02]  /*1af0*/  UISETP.NE.AND UP0, UPT, UR5, 0x3, UPT ;  /* 0x000000030500788c */ /* 0x000fe4000bf05270 */
[----:B------:R-:W-:Y:S02]  /*1b00*/  USHF.L.U32 UR34, UR6, 0x5, URZ ;  /* 0x0000000506227899 */ /* 0x000fe400080006ff */
[----:B------:R-:W-:Y:S02]  /*1b10*/  USEL UR9, URZ, 0x1, UP0 ;  /* 0x00000001ff097887 */ /* 0x000fe40008000000 */
[----:B------:R-:W-:-:S02]  /*1b20*/  USEL UR5, UR5, URZ, UP0 ;  /* 0x000000ff05057287 */ /* 0x000fc40008000000 */
[----:B------:R-:W-:Y:S02]  /*1b30*/  UIADD3 UR14, UP0, UPT, UR26, 0x180, URZ ;  /* 0x000001801a0e7890 */ /* 0x000fe4000ff1e0ff */
[----:B------:R-:W-:Y:S01]  /*1b40*/  ULEA UR8, UR5, UR7, 0x3 ;  /* 0x0000000705087291 */ /* 0x000fe2000f8e18ff */
[----:B------:R-:W-:Y:S01]  /*1b50*/  LOP3.LUT R12, R12, UR9, RZ, 0x3c, !PT ;  /* 0x000000090c0c7c12 */ /* 0x000fe2000f8e3cff */
[----:B------:R-:W-:Y:S02]  /*1b60*/  ULEA UR9, UR4, UR28, 0xb ;  /* 0x0000001c04097291 */ /* 0x000fe4000f8e58ff */
[----:B------:R-:W-:Y:S01]  /*1b70*/  UIADD3.X UR17, UPT, UPT, URZ, UR27, URZ, UP1, !UPT ;  /* 0x0000001bff117290 */ /* 0x000fe20008ffe4ff */
[----:B--2---:R-:W-:Y:S01]  /*1b80*/  SHF.L.U32 R0, R12, 0x1f, RZ ;  /* 0x0000001f0c007819 */ /* 0x004fe200000006ff */
[----:B------:R-:W-:Y:S02]  /*1b90*/  ULEA UR9, UR9, UR7, 0x1 ;  /* 0x0000000709097291 */ /* 0x000fe4000f8e08ff */
[----:B------:R-:W-:Y:S01]  /*1ba0*/  UIADD3.X UR15, UPT, UPT, URZ, UR27, URZ, UP0, !UPT ;  /* 0x0000001bff0f7290 */ /* 0x000fe200087fe4ff */
[----:B------:R4:W1:Y:S01]  /*1bb0*/  SYNCS.PHASECHK.TRANS64.TRYWAIT P0, [UR8+0x18], R0 ;  /* 0x00001800ff0075a7 */ /* 0x0008620008001108 */
[----:B------:R-:W-:-:S02]  /*1bc0*/  ULEA UR8, UR4, UR7, 0xd ;  /* 0x0000000704087291 */ /* 0x000fc4000f8e68ff */
[----:B------:R-:W-:Y:S02]  /*1bd0*/  UIADD3 UR32, UPT, UPT, UR9, 0x4400, URZ ;  /* 0x0000440009207890 */ /* 0x000fe4000fffe0ff */
[----:B------:R-:W-:Y:S01]  /*1be0*/  UIADD3 UR8, UPT, UPT, UR8, 0x7400, URZ ;  /* 0x0000740008087890 */ /* 0x000fe2000fffe0ff */
[----:B------:R-:W-:Y:S01]  /*1bf0*/  UMOV UR13, 0x30000 ;  /* 0x00030000000d7882 */ /* 0x000fe20000000000 */
[----:B------:R-:W-:Y:S01]  /*1c00*/  UMOV UR18, 0x0 ;  /* 0x0000000000127882 */ /* 0x000fe20000000000 */
[----:B------:R-:W-:Y:S01]  /*1c10*/  UMOV UR19, 0x10000000 ;  /* 0x1000000000137882 */ /* 0x000fe20000000000 */
[----:B------:R-:W-:Y:S01]  /*1c20*/  UMOV UR12, UR36 ;  /* 0x00000024000c7c82 */ /* 0x000fe20008000000 */
[----:B------:R-:W-:Y:S01]  /*1c30*/  UMOV UR9, UR33 ;  /* 0x0000002100097c82 */ /* 0x000fe20008000000 */
[----:B------:R-:W-:Y:S01]  /*1c40*/  UMOV UR10, UR34 ;  /* 0x00000022000a7c82 */ /* 0x000fe20008000000 */
[----:B------:R2:W-:Y:S01]  /*1c50*/  UTMALDG.3D.MULTICAST [UR32], [UR16], UR13, desc[UR18] ;  /* 0x00001220100073b4 */ /* 0x0005e2000801180d */
[----:B------:R-:W-:Y:S01]  /*1c60*/  UIADD3 UR6, UPT, UPT, UR6, 0x1, URZ ;  /* 0x0000000106067890 */ /* 0x000fe2000fffe0ff */
[----:B------:R-:W-:-:S03]  /*1c70*/  UMOV UR4, UR5 ;  /* 0x0000000500047c82 */ /* 0x000fc60008000000 */
[----:B------:R-:W-:Y:S01]  /*1c80*/  UISETP.NE.AND UP0, UPT, UR6, UR21, UPT ;  /* 0x000000150600728c */ /* 0x000fe2000bf05270 */
[----:B------:R4:W-:Y:S01]  /*1c90*/  UTMALDG.3D [UR8], [UR14], desc[UR18] ;  /* 0x000012080e0075b4 */ /* 0x0009e20008011000 */
[----:B--2---:R-:W-:-:S07]  /*1ca0*/  UMOV UR13, UR21 ;  /* 0x00000015000d7c82 */ /* 0x004fce0008000000 */
[----:B----4-:R-:W-:Y:S05]  /*1cb0*/  BRA.U UP0, `(.L_x_31) ;  /* 0xfffffffd00487547 */ /* 0x010fea000b83ffff */
.L_x_25:
[----:B------:R-:W-:Y:S01]  /*1cc0*/  ULEA UR4, UR5, UR7, 0x3 ;  /* 0x0000000705047291 */ /* 0x000fe2000f8e18ff */
[----:B--2---:R-:W-:Y:S01]  /*1cd0*/  SHF.L.U32 R0, R12, 0x1f, RZ ;  /* 0x0000001f0c007819 */ /* 0x004fe200000006ff */
[----:B------:R-:W-:Y:S01]  /*1ce0*/  @!P1 SYNCS.ARRIVE.TRANS64.A1T0 RZ, [UR7+0x78], RZ ;  /* 0x000078ffffff99a7 */ /* 0x000fe20008100007 */
[----:B------:R-:W-:-:S06]  /*1cf0*/  UISETP.GT.AND UP0, UPT, UR43, UR41, UPT ;  /* 0x000000292b00728c */ /* 0x000fcc000bf04270 */
[----:B-1-3--:R1:W2:Y:S03]  /*1d00*/  SYNCS.PHASECHK.TRANS64.TRYWAIT P0, [UR4+0x18], R0 ;  /* 0x00001800ff0075a7 */ /* 0x00a2a60008001104 */
[----:B------:R-:W-:Y:S05]  /*1d10*/  BRA.U !UP0, `(.L_x_32) ;  /* 0x0000000108bc7547 */ /* 0x000fea000b800000 */
[----:B------:R-:W-:Y:S01]  /*1d20*/  UIADD3 UR25, UPT, UPT, UR44, UR13, URZ ;  /* 0x0000000d2c197290 */ /* 0x000fe2000fffe0ff */
[----:B------:R-:W-:-:S11]  /*1d30*/  UMOV UR4, UR5 ;  /* 0x0000000500047c82 */ /* 0x000fd60008000000 */
.L_x_38:
[----:B------:R-:W-:Y:S01]  /*1d40*/  ULEA UR17, UR4, UR7, 0x3 ;  /* 0x0000000704117291 */ /* 0x000fe2000f8e18ff */
[----:B--2---:R-:W-:Y:S01]  /*1d50*/  @!P3 MOV R2, 0x3000 ;  /* 0x000030000002b802 */ /* 0x004fe20000000f00 */
[----:B--2-4-:R-:W-:Y:S10]  /*1d60*/  @P0 BRA `(.L_x_33) ;  /* 0x00000000000c0947 */ /* 0x014ff40003800000 */
[----:B------:R-:W-:-:S04]  /*1d70*/  SHF.L.U32 R3, R12, 0x1f, RZ ;  /* 0x0000001f0c037819 */ /* 0x000fc800000006ff */
[----:B------:R-:W2:Y:S02]  /*1d80*/  SYNCS.PHASECHK.TRANS64.TRYWAIT P0, [UR17+0x18], R3 ;  /* 0x00001803ff0075a7 */ /* 0x000ea40008001111 */
[----:B--2---:R-:W-:Y:S05]  /*1d90*/  @!P0 BRA `(.L_x_34) ;  /* 0x0000006400d08947 */ /* 0x004fea0003800000 */
.L_x_33:
[----:B------:R2:W-:Y:S01]  /*1da0*/  @!P3 SYNCS.ARRIVE.TRANS64 RZ, [UR17], R2 ;  /* 0x00000002ffffb9a7 */ /* 0x0005e20008000011 */
[----:B------:R-:W-:-:S04]  /*1db0*/  ULOP3.LUT UR5, UR24, 0x2, URZ, 0xfc, !UPT ;  /* 0x0000000218057892 */ /* 0x000fc8000f8efcff */
[----:B------:R-:W-:-:S09]  /*1dc0*/  UISETP.NE.AND UP0, UPT, UR5, 0x2, UPT ;  /* 0x000000020500788c */ /* 0x000fd2000bf05270 */
[----:B------:R-:W-:Y:S05]  /*1dd0*/  BRA.U UP0, `(.L_x_35) ;  /* 0x0000000100047547 */ /* 0x000fea000b800000 */
[----:B------:R-:W-:Y:S05]  /*1de0*/  BPT.TRAP 0x1 ;  /* 0x000000040000795c */ /* 0x000fea0000300000 */
.L_x_35:
[----:B------:R-:W-:Y:S04]  /*1df0*/  BSSY.RECONVERGENT B0, `(.L_x_36) ;  /* 0x0000003000007945 */ /* 0x000fe80003800200 */
[----:B------:R-:W-:Y:S05]  /*1e00*/  @P2 BRA `(.L_x_37) ;  /* 0x0000000000042947 */ /* 0x000fea0003800000 */
[----:B------:R-:W-:Y:S05]  /*1e10*/  BPT.TRAP 0x1 ;  /* 0x000000040000795c */ /* 0x000fea0000300000 */
.L_x_37:
[----:B------:R-:W-:Y:S05]  /*1e20*/  BSYNC.RECONVERGENT B0 ;  /* 0x0000000000007941 */ /* 0x000fea0003800200 */
.L_x_36:
[----:B------:R-:W-:Y:S02]  /*1e30*/  UIADD3 UR5, UPT, UPT, UR4, 0x1, URZ ;  /* 0x0000000104057890 */ /* 0x000fe4000fffe0ff */
[----:B------:R-:W-:Y:S02]  /*1e40*/  UIADD3 UR14, UP1, UPT, UR26, 0x80, URZ ;  /* 0x000000801a0e7890 */ /* 0x000fe4000ff3e0ff */
[----:B------:R-:W-:Y:S02]  /*1e50*/  UISETP.NE.AND UP0, UPT, UR5, 0x3, UPT ;  /* 0x000000030500788c */ /* 0x000fe4000bf05270 */
[----:B------:R-:W-:Y:S02]  /*1e60*/  USHF.L.U32 UR18, UR13, 0x5, URZ ;  /* 0x000000050d127899 */ /* 0x000fe400080006ff */
[----:B------:R-:W-:Y:S02]  /*1e70*/  USEL UR8, URZ, 0x1, UP0 ;  /* 0x00000001ff087887 */ /* 0x000fe40008000000 */
[----:B------:R-:W-:-:S02]  /*1e80*/  USEL UR5, UR5, URZ, UP0 ;  /* 0x000000ff05057287 */ /* 0x000fc40008000000 */
[----:B------:R-:W-:Y:S02]  /*1e90*/  UIADD3 UR22, UP0, UPT, UR26, 0x180, URZ ;  /* 0x000001801a167890 */ /* 0x000fe4000ff1e0ff */
[----:B------:R-:W-:Y:S01]  /*1ea0*/  LOP3.LUT R12, R12, UR8, RZ, 0x3c, !PT ;  /* 0x000000080c0c7c12 */ /* 0x000fe2000f8e3cff */
[----:B------:R-:W-:Y:S02]  /*1eb0*/  ULEA UR6, UR5, UR7, 0x3 ;  /* 0x0000000705067291 */ /* 0x000fe4000f8e18ff */
[----:B------:R-:W-:Y:S01]  /*1ec0*/  ULEA UR8, UR4, UR7, 0xd ;  /* 0x0000000704087291 */ /* 0x000fe2000f8e68ff */
[----:B-1----:R-:W-:Y:S01]  /*1ed0*/  SHF.L.U32 R0, R12, 0x1f, RZ ;  /* 0x0000001f0c007819 */ /* 0x002fe200000006ff */
[----:B------:R-:W-:Y:S02]  /*1ee0*/  ULEA UR16, UR4, UR29, 0xc ;  /* 0x0000001d04107291 */ /* 0x000fe4000f8e60ff */
[----:B------:R-:W-:Y:S02]  /*1ef0*/  UIADD3.X UR15, UPT, UPT, URZ, UR27, URZ, UP1, !UPT ;  /* 0x0000001bff0f7290 */ /* 0x000fe40008ffe4ff */
[----:B------:R-:W-:Y:S01]  /*1f00*/  UIADD3 UR8, UPT, UPT, UR8, 0x7400, URZ ;  /* 0x0000740008087890 */ /* 0x000fe2000fffe0ff */
[----:B------:R3:W4:Y:S01]  /*1f10*/  SYNCS.PHASECHK.TRANS64.TRYWAIT P0, [UR6+0x18], R0 ;  /* 0x00001800ff0075a7 */ /* 0x0007220008001106 */
[----:B------:R-:W-:Y:S01]  /*1f20*/  UIADD3.X UR23, UPT, UPT, URZ, UR27, URZ, UP0, !UPT ;  /* 0x0000001bff177290 */ /* 0x000fe200087fe4ff */
[----:B------:R-:W-:Y:S01]  /*1f30*/  UMOV UR6, 0x30000 ;  /* 0x0003000000067882 */ /* 0x000fe20000000000 */
[----:B------:R-:W-:Y:S01]  /*1f40*/  UMOV UR30, 0x0 ;  /* 0x00000000001e7882 */ /* 0x000fe20000000000 */
[----:B------:R-:W-:Y:S01]  /*1f50*/  UMOV UR31, 0x10000000 ;  /* 0x10000000001f7882 */ /* 0x000fe20000000000 */
[----:B------:R-:W-:Y:S01]  /*1f60*/  UMOV UR19, UR35 ;  /* 0x0000002300137c82 */ /* 0x000fe20008000000 */
[----:B------:R-:W-:Y:S01]  /*1f70*/  UMOV UR20, UR36 ;  /* 0x0000002400147c82 */ /* 0x000fe20008000000 */
[----:B------:R-:W-:Y:S01]  /*1f80*/  UMOV UR12, UR36 ;  /* 0x00000024000c7c82 */ /* 0x000fe20008000000 */
[----:B------:R-:W-:Y:S01]  /*1f90*/  UMOV UR9, UR17 ;  /* 0x0000001100097c82 */ /* 0x000fe20008000000 */
[----:B------:R-:W-:Y:S01]  /*1fa0*/  UMOV UR10, UR18 ;  /* 0x00000012000a7c82 */ /* 0x000fe20008000000 */
[----:B------:R3:W-:Y:S01]  /*1fb0*/  UTMALDG.3D.MULTICAST [UR16], [UR14], UR6, desc[UR30] ;  /* 0x00001e100e0073b4 */ /* 0x0007e20008011806 */
[----:B------:R-:W-:Y:S01]  /*1fc0*/  UIADD3 UR13, UPT, UPT, UR13, 0x1, URZ ;  /* 0x000000010d0d7890 */ /* 0x000fe2000fffe0ff */
[----:B------:R-:W-:-:S03]  /*1fd0*/  UMOV UR4, UR5 ;  /* 0x0000000500047c82 */ /* 0x000fc60008000000 */
[----:B------:R-:W-:Y:S01]  /*1fe0*/  UISETP.NE.AND UP0, UPT, UR13, UR25, UPT ;  /* 0x000000190d00728c */ /* 0x000fe2000bf05270 */
[----:B------:R3:W-:Y:S08]  /*1ff0*/  UTMALDG.3D [UR8], [UR22], desc[UR30] ;  /* 0x00001e08160075b4 */ /* 0x0007f00008011000 */
[----:B---3--:R-:W-:Y:S05]  /*2000*/  BRA.U UP0, `(.L_x_38) ;  /* 0xfffffffd004c7547 */ /* 0x008fea000b83ffff */
.L_x_32:
[C---:B------:R-:W-:Y:S01]  /*2010*/  LEA R3, R11.reuse, UR7, 0x3 ;  /* 0x000000070b037c11 */ /* 0x040fe2000f8e18ff */
[----:B------:R-:W-:Y:S01]  /*2020*/  NOP ;  /* 0x0000000000007918 */ /* 0x000fe20000000000 */
[----:B-1----:R-:W-:Y:S02]  /*2030*/  SHF.L.U32 R0, R10, 0x1f, RZ ;  /* 0x0000001f0a007819 */ /* 0x002fe400000006ff */
[----:B------:R-:W-:Y:S02]  /*2040*/  LEA R4, R11, UR7, 0x4 ;  /* 0x000000070b047c11 */ /* 0x000fe4000f8e20ff */
[----:B--2-4-:R-:W1:Y:S02]  /*2050*/  SYNCS.PHASECHK.TRANS64.TRYWAIT P0, [R3+URZ+0x80], R0 ;  /* 0x00008000030075a7 */ /* 0x014e6400080011ff */
[----:B-1----:R-:W-:Y:S05]  /*2060*/  @!P0 BRA `(.L_x_39) ;  /* 0x0000006400348947 */ /* 0x002fea0003800000 */
.L_x_140:
[----:B------:R-:W2:Y:S01]  /*2070*/  LDS.128 R4, [R4+0x110] ;  /* 0x0001100004047984 */ /* 0x000ea20000000c00 */
[----:B------:R-:W-:Y:S01]  /*2080*/  UISETP.GE.AND UP0, UPT, UR42, 0x1, UPT ;  /* 0x000000012a00788c */ /* 0x000fe2000bf06270 */
[----:B------:R-:W-:Y:S01]  /*2090*/  @!PT LDS RZ, [RZ] ;  /* 0x00000000fffff984 */ /* 0x000fe20000000800 */
[----:B------:R-:W-:Y:S01]  /*20a0*/  @!PT LDS RZ, [RZ] ;  /* 0x00000000fffff984 */ /* 0x000fe20000000800 */
[----:B------:R-:W-:Y:S01]  /*20b0*/  @!PT LDS RZ, [RZ] ;  /* 0x00000000fffff984 */ /* 0x000fe20000000800 */
[----:B------:R-:W-:Y:S01]  /*20c0*/  @!PT LDS RZ, [RZ] ;  /* 0x00000000fffff984 */ /* 0x000fe20000000800 */
[----:B------:R3:W-:Y:S06]  /*20d0*/  MEMBAR.ALL.CTA ;  /* 0x0000000000007992 */ /* 0x0007ec0000008000 */
[----:B---3--:R-:W3:Y:S01]  /*20e0*/  FENCE.VIEW.ASYNC.S ;  /* 0x00000000000073c6 */ /* 0x008ee20000000000 */
[----:B--2---:R-:W-:-:S13]  /*20f0*/  LOP3.LUT P0, RZ, R6, 0x1, RZ, 0xc0, !PT ;  /* 0x0000000106ff7812 */ /* 0x004fda000780c0ff */
[----:B---3--:R-:W-:Y:S01]  /*2100*/  VOTEU.ANY UP1, P0 ;  /* 0x0000000000ff7886 */ /* 0x008fe20000020100 */
[----:B------:R-:W-:-:S13]  /*2110*/  PLOP3.LUT P0, PT, PT, PT, UP1, 0x80, 0x8 ;  /* 0x000000000008781c */ /* 0x000fda0003f0f018 */
[----:B-1----:R-:W-:Y:S02]  /*2120*/  @P0 LOP3.LUT R0, R5, 0xffff, RZ, 0xc0, !PT ;  /* 0x0000ffff05000812 */ /* 0x002fe400078ec0ff */
[----:B------:R-:W-:Y:S02]  /*2130*/  @P0 MOV R2, R4 ;  /* 0x0000000400020202 */ /* 0x000fe40000000f00 */
[----:B------:R-:W-:Y:S01]  /*2140*/  @P0 R2UR UR6, R0 ;  /* 0x00000000000602ca */ /* 0x000fe200000e0000 */
[----:B------:R-:W-:Y:S01]  /*2150*/  VIADD R0, R3, 0x90 ;  /* 0x0000009003007836 */ /* 0x000fe20000000000 */
[----:B------:R-:W-:Y:S02]  /*2160*/  @P0 SHF.R.U32.HI R4, RZ, 0x10, R5 ;  /* 0x00000010ff040819 */ /* 0x000fe40000011605 */
[----:B------:R-:W-:Y:S02]  /*2170*/  @P0 R2UR UR8, R2 ;  /* 0x00000000020802ca */ /* 0x000fe400000e0000 */
[----:B------:R-:W-:-:S02]  /*2180*/  PRMT R0, RZ, 0x654, R0 ;  /* 0x00000654ff007816 */ /* 0x000fc40000000000 */
[----:B------:R-:W-:Y:S02]  /*2190*/  @P0 R2UR UR4, R4 ;  /* 0x00000000040402ca */ /* 0x000fe400000e0000 */
[----:B------:R1:W-:Y:S03]  /*21a0*/  SYNCS.ARRIVE.TRANS64.RED.A1T0 RZ, [R0+URZ], RZ ;  /* 0x000000ff00ff79a7 */ /* 0x0003e600081004ff */
[----:B------:R-:W-:-:S04]  /*21b0*/  @UP1 UMOV UR37, UR6 ;  /* 0x0000000600251c82 */ /* 0x000fc80008000000 */
[----:B------:R-:W-:-:S04]  /*21c0*/  @UP1 UMOV UR38, UR8 ;  /* 0x0000000800261c82 */ /* 0x000fc80008000000 */
[----:B------:R-:W-:Y:S01]  /*21d0*/  @UP1 UMOV UR36, UR4 ;  /* 0x0000000400241c82 */ /* 0x000fe20008000000 */
[----:B------:R-:W-:Y:S05]  /*21e0*/  BRA.U !UP0, `(.L_x_40) ;  /* 0x0000000108d47547 */ /* 0x000fea000b800000 */
[----:B------:R-:W2:Y:S01]  /*21f0*/  LDCU.128 UR12, c[0x0][0xb10] ;  /* 0x00016200ff0c77ac */ /* 0x000ea20008000c00 */
[----:B------:R-:W3:Y:S01]  /*2200*/  LDCU UR25, c[0x0][0xb20] ;  /* 0x00016400ff1977ac */ /* 0x000ee20008000800 */
[----:B------:R-:W4:Y:S01]  /*2210*/  LDCU UR20, c[0x0][0xb0c] ;  /* 0x00016180ff1477ac */ /* 0x000f220008000800 */
[----:B------:R-:W1:Y:S01]  /*2220*/  LDCU.64 UR10, c[0x0][0xb28] ;  /* 0x00016500ff0a77ac */ /* 0x000e620008000a00 */
[----:B------:R-:W-:Y:S02]  /*2230*/  UISETP.NE.AND UP3, UPT, UR42, 0x1, UPT ;  /* 0x000000012a00788c */ /* 0x000fe4000bf65270 */
[----:B--2---:R-:W-:Y:S02]  /*2240*/  UIMAD.WIDE.U32 UR16, UR39, UR15, URZ ;  /* 0x0000000f271072a5 */ /* 0x004fe4000f8e00ff */
[----:B------:R-:W-:Y:S02]  /*2250*/  UIMAD.WIDE.U32 UR8, UR40, UR12, URZ ;  /* 0x0000000c280872a5 */ /* 0x000fe4000f8e00ff */
[----:B------:R-:W-:-:S02]  /*2260*/  UISETP.NE.AND UP0, UPT, UR14, 0x1, UPT ;  /* 0x000000010e00788c */ /* 0x000fc4000bf05270 */
[----:B------:R-:W-:Y:S01]  /*2270*/  UIMAD.WIDE.U32 UR22, UR37, UR15, URZ ;  /* 0x0000000f251672a5 */ /* 0x000fe2000f8e00ff */
[----:B------:R-:W-:Y:S02]  /*2280*/  UMOV UR16, UR17 ;  /* 0x0000001100107c82 */ /* 0x000fe40008000000 */
[----:B------:R-:W-:Y:S01]  /*2290*/  UMOV UR8, UR9 ;  /* 0x0000000900087c82 */ /* 0x000fe20008000000 */
[----:B---3--:R-:W-:Y:S02]  /*22a0*/  USHF.R.U32.HI UR16, URZ, UR25, UR16 ;  /* 0x00000019ff107299 */ /* 0x008fe40008011610 */
[----:B----4-:R-:W-:Y:S02]  /*22b0*/  UISETP.NE.AND UP2, UPT, UR20, 0x1, UPT ;  /* 0x000000011400788c */ /* 0x010fe4000bf45270 */
[----:B------:R-:W-:Y:S02]  /*22c0*/  USHF.R.U32.HI UR8, URZ, UR13, UR8 ;  /* 0x0000000dff087299 */ /* 0x000fe40008011608 */
[----:B------:R-:W-:-:S02]  /*22d0*/  USEL UR6, UR39, UR16, !UP0 ;  /* 0x0000001027067287 */ /* 0x000fc4000c000000 */
[----:B------:R-:W-:Y:S02]  /*22e0*/  USEL UR8, UR40, UR8, !UP2 ;  /* 0x0000000828087287 */ /* 0x000fe4000d000000 */
[----:B-1----:R-:W-:Y:S01]  /*22f0*/  UIMAD.WIDE.U32 UR16, UR6, UR10, URZ ;  /* 0x0000000a061072a5 */ /* 0x002fe2000f8e00ff */
[----:B------:R-:W-:Y:S01]  /*2300*/  UMOV UR4, UR23 ;  /* 0x0000001700047c82 */ /* 0x000fe20008000000 */
[----:B------:R-:W-:Y:S02]  /*2310*/  UIMAD.WIDE.U32 UR18, UR38, UR12, URZ ;  /* 0x0000000c261272a5 */ /* 0x000fe4000f8e00ff */
[----:B------:R-:W-:-:S03]  /*2320*/  UIMAD.WIDE.U32 UR22, UR8, UR10, URZ ;  /* 0x0000000a081672a5 */ /* 0x000fc6000f8e00ff */
[----:B------:R-:W-:Y:S01]  /*2330*/  UMOV UR16, UR17 ;  /* 0x0000001100107c82 */ /* 0x000fe20008000000 */
[----:B------:R-:W-:Y:S02]  /*2340*/  USHF.R.U32.HI UR4, URZ, UR25, UR4 ;  /* 0x00000019ff047299 */ /* 0x000fe40008011604 */
[----:B------:R-:W-:Y:S01]  /*2350*/  @UP3 USHF.R.U32.HI UR6, URZ, UR11, UR16 ;  /* 0x0000000bff063299 */ /* 0x000fe20008011610 */
[----:B------:R-:W-:Y:S01]  /*2360*/  UMOV UR18, UR19 ;  /* 0x0000001300127c82 */ /* 0x000fe20008000000 */
[----:B------:R-:W-:Y:S01]  /*2370*/  UMOV UR22, UR23 ;  /* 0x0000001700167c82 */ /* 0x000fe20008000000 */
[----:B------:R-:W-:Y:S02]  /*2380*/  USHF.R.U32.HI UR13, URZ, UR13, UR18 ;  /* 0x0000000dff0d7299 */ /* 0x000fe40008011612 */
[----:B------:R-:W-:Y:S02]  /*2390*/  USEL UR4, UR37, UR4, !UP0 ;  /* 0x0000000425047287 */ /* 0x000fe4000c000000 */
[----:B------:R-:W-:-:S02]  /*23a0*/  @UP3 USHF.R.U32.HI UR8, URZ, UR11, UR22 ;  /* 0x0000000bff083299 */ /* 0x000fc40008011616 */
[----:B------:R-:W-:Y:S02]  /*23b0*/  UIMAD UR9, UR42, UR6, URZ ;  /* 0x000000062a0972a4 */ /* 0x000fe4000f8e02ff */
[----:B------:R-:W-:Y:S02]  /*23c0*/  USEL UR6, UR38, UR13, !UP2 ;  /* 0x0000000d26067287 */ /* 0x000fe4000d000000 */
[----:B------:R-:W-:Y:S02]  /*23d0*/  UIMAD UR12, UR42, UR8, URZ ;  /* 0x000000082a0c72a4 */ /* 0x000fe4000f8e02ff */
[----:B------:R-:W-:Y:S02]  /*23e0*/  UISETP.GE.AND UP0, UPT, UR4, UR9, UPT ;  /* 0x000000090400728c */ /* 0x000fe4000bf06270 */
[----:B------:R-:W-:Y:S02]  /*23f0*/  UIMAD.WIDE.U32 UR16, UR4, UR10, URZ ;  /* 0x0000000a041072a5 */ /* 0x000fe4000f8e00ff */
[----:B------:R-:W-:-:S02]  /*2400*/  UISETP.GE.OR UP0, UPT, UR6, UR12, UP0 ;  /* 0x0000000c0600728c */ /* 0x000fc40008706670 */
        /* <DEDUP_REMOVED lines=19> */
.L_x_40:
[----:B------:R-:W2:Y:S02]  /*2540*/  LDCU UR4, c[0x0][0xb30] ;  /* 0x00016600ff0477ac */ /* 0x000ea40008000800 */
[----:B--2---:R-:W-:-:S09]  /*2550*/  UISETP.NE.AND UP0, UPT, UR4, 0x1, UPT ;  /* 0x000000010400788c */ /* 0x004fd2000bf05270 */
[----:B------:R-:W-:Y:S05]  /*2560*/  BRA.U UP0, `(.L_x_41) ;  /* 0x0000000100447547 */ /* 0x000fea000b800000 */
[----:B------:R-:W2:Y:S01]  /*2570*/  LDCU.128 UR12, c[0x0][0xb10] ;  /* 0x00016200ff0c77ac */ /* 0x000ea20008000c00 */
[----:B------:R-:W3:Y:S01]  /*2580*/  LDCU UR16, c[0x0][0xb0c] ;  /* 0x00016180ff1077ac */ /* 0x000ee20008000800 */
[----:B------:R-:W4:Y:S01]  /*2590*/  LDCU UR17, c[0x0][0xb20] ;  /* 0x00016400ff1177ac */ /* 0x000f220008000800 */
[----:B--2---:R-:W-:Y:S02]  /*25a0*/  UIMAD.WIDE.U32 UR10, UR38, UR12, URZ ;  /* 0x0000000c260a72a5 */ /* 0x004fe4000f8e00ff */
[----:B------:R-:W-:Y:S02]  /*25b0*/  UIMAD.WIDE.U32 UR8, UR37, UR15, URZ ;  /* 0x0000000f250872a5 */ /* 0x000fe4000f8e00ff */
[----:B---3--:R-:W-:Y:S02]  /*25c0*/  UISETP.NE.AND UP2, UPT, UR16, 0x1, UPT ;  /* 0x000000011000788c */ /* 0x008fe4000bf45270 */
[----:B------:R-:W-:Y:S01]  /*25d0*/  UISETP.NE.AND UP0, UPT, UR14, 0x1, UPT ;  /* 0x000000010e00788c */ /* 0x000fe2000bf05270 */
[----:B------:R-:W-:-:S02]  /*25e0*/  UMOV UR6, UR11 ;  /* 0x0000000b00067c82 */ /* 0x000fc40008000000 */
[----:B------:R-:W-:Y:S01]  /*25f0*/  UMOV UR4, UR9 ;  /* 0x0000000900047c82 */ /* 0x000fe20008000000 */
[----:B------:R-:W-:Y:S02]  /*2600*/  USHF.R.U32.HI UR6, URZ, UR13, UR6 ;  /* 0x0000000dff067299 */ /* 0x000fe40008011606 */
[----:B----4-:R-:W-:Y:S02]  /*2610*/  USHF.R.U32.HI UR4, URZ, UR17, UR4 ;  /* 0x00000011ff047299 */ /* 0x010fe40008011604 */
[----:B------:R-:W-:Y:S02]  /*2620*/  USEL UR6, UR38, UR6, !UP2 ;  /* 0x0000000626067287 */ /* 0x000fe4000d000000 */
[----:B------:R-:W-:-:S04]  /*2630*/  USEL UR4, UR37, UR4, !UP0 ;  /* 0x0000000425047287 */ /* 0x000fc8000c000000 */
[----:B------:R-:W-:Y:S02]  /*2640*/  UIADD3 UR8, UPT, UPT, UR6, -UR4, URZ ;  /* 0x8000000406087290 */ /* 0x000fe4000fffe0ff */
[----:B------:R-:W-:Y:S02]  /*2650*/  UIADD3 UR4, UPT, UPT, -UR6, UR4, URZ ;  /* 0x0000000406047290 */ /* 0x000fe4000fffe1ff */
[----:B------:R-:W-:Y:S02]  /*2660*/  UIMAD UR37, UR8, UR14, UR37 ;  /* 0x0000000e082572a4 */ /* 0x000fe4000f8e0225 */
[----:B------:R-:W-:-:S12]  /*2670*/  UIMAD UR38, UR4, UR16, UR38 ;  /* 0x00000010042672a4 */ /* 0x000fd8000f8e0226 */
.L_x_41:
[----:B------:R-:W-:Y:S01]  /*2680*/  VIADD R11, R11, 0x1 ;  /* 0x000000010b0b7836 */ /* 0x000fe20000000000 */
[----:B------:R-:W-:Y:S02]  /*2690*/  R2UR UR6, R48 ;  /* 0x00000000300672ca */ /* 0x000fe400000e0000 */
[----:B------:R-:W-:Y:S02]  /*26a0*/  R2UR UR4, R47 ;  /* 0x000000002f0472ca */ /* 0x000fe400000e0000 */
[C---:B------:R-:W-:Y:S02]  /*26b0*/  ISETP.NE.AND P0, PT, R11.reuse, 0x2, PT ;  /* 0x000000020b00780c */ /* 0x040fe40003f05270 */
[----:B------:R-:W-:Y:S02]  /*26c0*/  PLOP3.LUT P1, PT, PT, PT, PT, 0x80, 0x8 ;  /* 0x000000000008781c */ /* 0x000fe40003f2f070 */
[----:B-1----:R-:W-:Y:S02]  /*26d0*/  SEL R0, RZ, 0x1, P0 ;  /* 0x00000001ff007807 */ /* 0x002fe40000000000 */
[----:B------:R-:W-:-:S02]  /*26e0*/  SEL R11, R11, RZ, P0 ;  /* 0x000000ff0b0b7207 */ /* 0x000fc40000000000 */
[----:B------:R-:W-:Y:S01]  /*26f0*/  LOP3.LUT R10, R10, R0, RZ, 0x3c, !PT ;  /* 0x000000000a0a7212 */ /* 0x000fe200078e3cff */
[----:B------:R-:W-:Y:S02]  /*2700*/  UIADD3 UR16, UPT, UPT, UR38, UR6, URZ ;  /* 0x0000000626107290 */ /* 0x000fe4000fffe0ff */
[----:B------:R-:W-:Y:S01]  /*2710*/  UIADD3 UR20, UPT, UPT, UR37, UR4, URZ ;  /* 0x0000000425147290 */ /* 0x000fe2000fffe0ff */
[----:B------:R-:W-:Y:S11]  /*2720*/  BRA.U UP1, `(.L_x_42) ;  /* 0xfffffff101507547 */ /* 0x000ff6000b83ffff */
[----:B------:R-:W-:Y:S01]  /*2730*/  UIADD3 UR7, UPT, UPT, UR7, 0x18, URZ ;  /* 0x0000001807077890 */ /* 0x000fe2000fffe0ff */
[----:B------:R-:W-:-:S03]  /*2740*/  SHF.L.U32 R2, R12, 0x1f, RZ ;  /* 0x0000001f0c027819 */ /* 0x000fc600000006ff */
[----:B------:R-:W-:-:S09]  /*2750*/  ULEA UR4, UR5, UR7, 0x3 ;  /* 0x0000000705047291 */ /* 0x000fd2000f8e18ff */
[----:B------:R-:W1:Y:S02]  /*2760*/  SYNCS.PHASECHK.TRANS64.TRYWAIT P0, [UR4], R2 ;  /* 0x00000002ff0075a7 */ /* 0x000e640008001104 */
[----:B-1----:R-:W-:Y:S05]  /*2770*/  @!P0 BRA `(.L_x_43) ;  /* 0x0000005c00848947 */ /* 0x002fea0003800000 */
.L_x_142:
[----:B------:R-:W-:-:S04]  /*2780*/  UIADD3 UR4, UPT, UPT, UR5, 0x1, URZ ;  /* 0x0000000105047890 */ /* 0x000fc8000fffe0ff */
[----:B------:R-:W-:-:S04]  /*2790*/  UISETP.NE.AND UP0, UPT, UR4, 0x3, UPT ;  /* 0x000000030400788c */ /* 0x000fc8000bf05270 */
[----:B------:R-:W-:Y:S02]  /*27a0*/  USEL UR6, URZ, 0x1, UP0 ;  /* 0x00000001ff067887 */ /* 0x000fe40008000000 */
[----:B------:R-:W-:-:S04]  /*27b0*/  USEL UR4, UR4, URZ, UP0 ;  /* 0x000000ff04047287 */ /* 0x000fc80008000000 */
[----:B------:R-:W-:Y:S01]  /*27c0*/  ULEA UR5, UR4, UR7, 0x3 ;  /* 0x0000000704057291 */ /* 0x000fe2000f8e18ff */
[----:B------:R-:W-:-:S04]  /*27d0*/  LOP3.LUT R12, R12, UR6, RZ, 0x3c, !PT ;  /* 0x000000060c0c7c12 */ /* 0x000fc8000f8e3cff */
[----:B-1----:R-:W-:-:S04]  /*27e0*/  SHF.L.U32 R2, R12, 0x1f, RZ ;  /* 0x0000001f0c027819 */ /* 0x002fc800000006ff */
[----:B------:R-:W1:Y:S02]  /*27f0*/  SYNCS.PHASECHK.TRANS64.TRYWAIT P0, [UR5], R2 ;  /* 0x00000002ff0075a7 */ /* 0x000e640008001105 */
[----:B-1----:R-:W-:Y:S05]  /*2800*/  @!P0 BRA `(.L_x_44) ;  /* 0x0000005c00788947 */ /* 0x002fea0003800000 */
.L_x_144:
[----:B------:R-:W-:-:S04]  /*2810*/  UIADD3 UR4, UPT, UPT, UR4, 0x1, URZ ;  /* 0x0000000104047890 */ /* 0x000fc8000fffe0ff */
[----:B------:R-:W-:-:S04]  /*2820*/  UISETP.NE.AND UP0, UPT, UR4, 0x3, UPT ;  /* 0x000000030400788c */ /* 0x000fc8000bf05270 */
[----:B------:R-:W-:Y:S02]  /*2830*/  USEL UR5, URZ, 0x1, UP0 ;  /* 0x00000001ff057887 */ /* 0x000fe40008000000 */
[----:B------:R-:W-:-:S04]  /*2840*/  USEL UR4, UR4, URZ, UP0 ;  /* 0x000000ff04047287 */ /* 0x000fc80008000000 */
[----:B------:R-:W-:Y:S01]  /*2850*/  ULEA UR4, UR4, UR7, 0x3 ;  /* 0x0000000704047291 */ /* 0x000fe2000f8e18ff */
[----:B-1----:R-:W-:-:S04]  /*2860*/  LOP3.LUT R2, R12, UR5, RZ, 0x3c, !PT ;  /* 0x000000050c027c12 */ /* 0x002fc8000f8e3cff */
[----:B------:R-:W-:Y:S01]  /*2870*/  SHF.L.U32 R2, R2, 0x1f, RZ ;  /* 0x0000001f02027819 */ /* 0x000fe200000006ff */
[----:B------:R-:W-:-:S07]  /*2880*/  IMAD.U32 R0, RZ, RZ, UR4 ;  /* 0x00000004ff007e24 */ /* 0x000fce000f8e00ff */
.L_x_45:
[----:B-1----:R1:W2:Y:S02]  /*2890*/  SYNCS.PHASECHK.TRANS64.TRYWAIT P0, [R0+URZ], R2 ;  /* 0x00000002000075a7 */ /* 0x0022a400080011ff */
[----:B--2---:R-:W-:Y:S05]  /*28a0*/  @!P0 NANOSLEEP.SYNCS 0x989680 ;  /* 0x009896800000895d */ /* 0x004fea0003900000 */
[----:B------:R-:W2:Y:S02]  /*28b0*/  @!P0 SYNCS.PHASECHK.TRANS64 P0, [R0+URZ], R2 ;  /* 0x00000002000085a7 */ /* 0x000ea400080010ff */
[----:B--2---:R-:W-:Y:S05]  /*28c0*/  @P0 EXIT ;  /* 0x000000000000094d */ /* 0x004fea0003800000 */
[----:B------:R-:W-:Y:S05]  /*28d0*/  BRA `(.L_x_45) ;  /* 0xfffffffc00ec7947 */ /* 0x000fea000383ffff */
.L_x_22:
[----:B------:R-:W1:Y:S02]  /*28e0*/  S2UR UR4, SR_CgaCtaId ;  /* 0x00000000000479c3 */ /* 0x000e640000008800 */
[----:B-1----:R-:W-:-:S04]  /*28f0*/  UISETP.NE.AND UP0, UPT, UR4, URZ, UPT ;  /* 0x000000ff0400728c */ /* 0x002fc8000bf05270 */
[----:B------:R-:W-:-:S09]  /*2900*/  UISETP.NE.OR UP0, UPT, UR17, 0x1, UP0 ;  /* 0x000000011100788c */ /* 0x000fd20008705670 */
[----:B------:R-:W-:Y:S05]  /*2910*/  BRA.U UP0, `(.L_x_46) ;  /* 0x00000005004c7547 */ /* 0x000fea000b800000 */
[----:B------:R-:W1:Y:S01]  /*2920*/  S2UR UR5, SR_CgaCtaId ;  /* 0x00000000000579c3 */ /* 0x000e620000008800 */
[----:B------:R-:W-:Y:S01]  /*2930*/  UMOV UR4, 0x400 ;  /* 0x0000040000047882 */ /* 0x000fe20000000000 */
[----:B------:R-:W-:Y:S01]  /*2940*/  ISETP.GE.U32.AND P2, PT, R0, 0x2, PT ;  /* 0x000000020000780c */ /* 0x000fe20003f46070 */
[----:B------:R-:W-:Y:S01]  /*2950*/  IMAD.MOV.U32 R12, RZ, RZ, 0x1 ;  /* 0x00000001ff0c7424 */ /* 0x000fe200078e00ff */
[----:B------:R-:W-:Y:S02]  /*2960*/  CS2R R10, SRZ ;  /* 0x00000000000a7805 */ /* 0x000fe4000001ff00 */
[----:B------:R-:W-:Y:S01]  /*2970*/  CS2R R8, SRZ ;  /* 0x0000000000087805 */ /* 0x000fe2000001ff00 */
[----:B-1----:R-:W-:-:S03]  /*2980*/  ULEA UR6, UR5, UR4, 0x18 ;  /* 0x0000000405067291 */ /* 0x002fc6000f8ec0ff */
[----:B------:R-:W-:-:S09]  /*2990*/  UMOV UR5, URZ ;  /* 0x000000ff00057c82 */ /* 0x000fd20008000000 */
.L_x_50:
[----:B------:R-:W-:Y:S02]  /*29a0*/  LEA R2, R8, UR6, 0x3 ;  /* 0x0000000608027c11 */ /* 0x000fe4000f8e18ff */
[----:B------:R-:W-:-:S03]  /*29b0*/  SHF.L.U32 R4, R9, 0x1f, RZ ;  /* 0x0000001f09047819 */ /* 0x000fc600000006ff */
[----:B------:R-:W-:Y:S01]  /*29c0*/  VIADD R5, R2, 0xf0 ;  /* 0x000000f002057836 */ /* 0x000fe20000000000 */
[----:B------:R-:W1:Y:S02]  /*29d0*/  SYNCS.PHASECHK.TRANS64.TRYWAIT P0, [R2+URZ+0xe0], R4 ;  /* 0x0000e004020075a7 */ /* 0x000e6400080011ff */
[----:B-1----:R-:W-:Y:S05]  /*29e0*/  @!P0 BRA `(.L_x_47) ;  /* 0x0000005c00188947 */ /* 0x002fea0003800000 */
.L_x_145:
[----:B------:R-:W-:Y:S01]  /*29f0*/  ULEA UR4, UR5, UR6, 0x3 ;  /* 0x0000000605047291 */ /* 0x000fe2000f8e18ff */
[----:B-1----:R-:W-:Y:S01]  /*2a00*/  PRMT R2, RZ, 0x654, R5 ;  /* 0x00000654ff027816 */ /* 0x002fe20000000005 */
[----:B------:R-:W-:Y:S01]  /*2a10*/  @!P2 IMAD.MOV.U32 R4, RZ, RZ, 0x10 ;  /* 0x00000010ff04a424 */ /* 0x000fe200078e00ff */
[----:B------:R-:W-:Y:S01]  /*2a20*/  SHF.L.U32 R5, R12, 0x1f, RZ ;  /* 0x0000001f0c057819 */ /* 0x000fe200000006ff */
[----:B------:R-:W-:Y:S01]  /*2a30*/  UIADD3 UR7, UPT, UPT, UR4, 0x80, URZ ;  /* 0x0000008004077890 */ /* 0x000fe2000fffe0ff */
[----:B------:R1:W-:Y:S05]  /*2a40*/  SYNCS.ARRIVE.TRANS64.RED.A1T0 RZ, [R2+URZ], RZ ;  /* 0x000000ff02ff79a7 */ /* 0x0003ea00081004ff */
[----:B------:R-:W-:Y:S01]  /*2a50*/  IMAD.U32 R6, RZ, RZ, UR7 ;  /* 0x00000007ff067e24 */ /* 0x000fe2000f8e00ff */
[----:B------:R-:W2:Y:S04]  /*2a60*/  SYNCS.PHASECHK.TRANS64.TRYWAIT P0, [UR4+0x90], R5 ;  /* 0x00009005ff0075a7 */ /* 0x000ea80008001104 */
[----:B------:R-:W-:Y:S01]  /*2a70*/  PRMT R6, R0, 0x654, R6 ;  /* 0x0000065400067816 */ /* 0x000fe20000000006 */
[----:B-12---:R-:W-:Y:S06]  /*2a80*/  @!P0 BRA `(.L_x_48) ;  /* 0x0000005c00048947 */ /* 0x006fec0003800000 */
.L_x_147:
[----:B------:R-:W-:Y:S01]  /*2a90*/  ULEA UR8, UR5, UR6, 0x4 ;  /* 0x0000000605087291 */ /* 0x000fe2000f8e20ff */
[----:B------:R-:W-:Y:S01]  /*2aa0*/  SEL R3, R6, R3, !P2 ;  /* 0x0000000306037207 */ /* 0x000fe20005000000 */
[----:B------:R-:W-:Y:S01]  /*2ab0*/  UIADD3 UR9, UPT, UPT, UR4, 0x80, URZ ;  /* 0x0000008004097890 */ /* 0x000fe2000fffe0ff */
[----:B-1----:R-:W-:Y:S01]  /*2ac0*/  LEA R2, R11, UR6, 0x3 ;  /* 0x000000060b027c11 */ /* 0x002fe2000f8e18ff */
[----:B------:R-:W-:Y:S01]  /*2ad0*/  UIADD3 UR8, UPT, UPT, UR8, 0x110, URZ ;  /* 0x0000011008087890 */ /* 0x000fe2000fffe0ff */
[----:B------:R1:W-:Y:S01]  /*2ae0*/  @!P2 SYNCS.ARRIVE.TRANS64.RED RZ, [R3+URZ], R4 ;  /* 0x0000000403ffa9a7 */ /* 0x0003e200080004ff */
[----:B------:R-:W-:Y:S01]  /*2af0*/  UIADD3 UR4, UPT, UPT, UR5, 0x1, URZ ;  /* 0x0000000105047890 */ /* 0x000fe2000fffe0ff */
[----:B------:R-:W-:-:S03]  /*2b00*/  VIADD R8, R8, 0x1 ;  /* 0x0000000108087836 */ /* 0x000fc60000000000 */
[----:B------:R-:W-:Y:S02]  /*2b10*/  UISETP.NE.AND UP0, UPT, UR4, 0x2, UPT ;  /* 0x000000020400788c */ /* 0x000fe4000bf05270 */
[----:B------:R-:W-:Y:S01]  /*2b20*/  ISETP.NE.AND P0, PT, R8, 0x2, PT ;  /* 0x000000020800780c */ /* 0x000fe20003f05270 */
[----:B------:R-:W-:Y:S06]  /*2b30*/  UGETNEXTWORKID.BROADCAST [UR8], [UR9] ;  /* 0x00000000080073ca */ /* 0x000fec0008000100 */
[----:B------:R-:W-:Y:S02]  /*2b40*/  USEL UR7, URZ, 0x1, UP0 ;  /* 0x00000001ff077887 */ /* 0x000fe40008000000 */
[----:B------:R-:W-:-:S04]  /*2b50*/  USEL UR5, UR4, URZ, UP0 ;  /* 0x000000ff04057287 */ /* 0x000fc80008000000 */
[----:B------:R-:W-:Y:S02]  /*2b60*/  LOP3.LUT R12, R12, UR7, RZ, 0x3c, !PT ;  /* 0x000000070c0c7c12 */ /* 0x000fe4000f8e3cff */
[----:B-1----:R-:W-:-:S04]  /*2b70*/  SHF.L.U32 R4, R10, 0x1f, RZ ;  /* 0x0000001f0a047819 */ /* 0x002fc800000006ff */
[----:B------:R-:W1:Y:S02]  /*2b80*/  SYNCS.PHASECHK.TRANS64.TRYWAIT P1, [R2+URZ+0x80], R4 ;  /* 0x00008004020075a7 */ /* 0x000e6400080211ff */
[----:B-1----:R-:W-:Y:S05]  /*2b90*/  @!P1 BRA `(.L_x_49) ;  /* 0x0000005800d89947 */ /* 0x002fea0003800000 */
.L_x_148:
[C---:B-1----:R-:W-:Y:S01]  /*2ba0*/  LEA R4, R11.reuse, UR6, 0x4 ;  /* 0x000000060b047c11 */ /* 0x042fe2000f8e20ff */
[----:B------:R-:W-:Y:S01]  /*2bb0*/  VIADD R2, R2, 0x90 ;  /* 0x0000009002027836 */ /* 0x000fe20000000000 */
[----:B------:R-:W-:Y:S01]  /*2bc0*/  SEL R8, R8, RZ, P0 ;  /* 0x000000ff08087207 */ /* 0x000fe20000000000 */
[----:B------:R-:W-:-:S03]  /*2bd0*/  VIADD R11, R11, 0x1 ;  /* 0x000000010b0b7836 */ /* 0x000fc60000000000 */
[----:B------:R-:W1:Y:S01]  /*2be0*/  LDS.128 R4, [R4+0x110] ;  /* 0x0001100004047984 */ /* 0x000e620000000c00 */
[----:B------:R-:W-:Y:S02]  /*2bf0*/  PRMT R2, RZ, 0x654, R2 ;  /* 0x00000654ff027816 */ /* 0x000fe40000000002 */
[C---:B------:R-:W-:Y:S01]  /*2c00*/  ISETP.NE.AND P1, PT, R11.reuse, 0x2, PT ;  /* 0x000000020b00780c */ /* 0x040fe20003f25270 */
[----:B------:R-:W-:Y:S01]  /*2c10*/  @!PT LDS RZ, [RZ] ;  /* 0x00000000fffff984 */ /* 0x000fe20000000800 */
[----:B------:R-:W-:Y:S01]  /*2c20*/  @!PT LDS RZ, [RZ] ;  /* 0x00000000fffff984 */ /* 0x000fe20000000800 */
[----:B------:R-:W-:Y:S01]  /*2c30*/  @!PT LDS RZ, [RZ] ;  /* 0x00000000fffff984 */ /* 0x000fe20000000800 */
[----:B------:R-:W-:Y:S01]  /*2c40*/  @!PT LDS RZ, [RZ] ;  /* 0x00000000fffff984 */ /* 0x000fe20000000800 */
[----:B------:R2:W-:Y:S06]  /*2c50*/  MEMBAR.ALL.CTA ;  /* 0x0000000000007992 */ /* 0x0005ec0000008000 */
[----:B--2---:R-:W2:Y:S01]  /*2c60*/  FENCE.VIEW.ASYNC.S ;  /* 0x00000000000073c6 */ /* 0x004ea20000000000 */
[----:B------:R-:W-:Y:S01]  /*2c70*/  SEL R11, R11, RZ, P1 ;  /* 0x000000ff0b0b7207 */ /* 0x000fe20000800000 */
[----:B--2---:R2:W-:Y:S01]  /*2c80*/  SYNCS.ARRIVE.TRANS64.RED.A1T0 RZ, [R2+URZ], RZ ;  /* 0x000000ff02ff79a7 */ /* 0x0045e200081004ff */
[----:B-1----:R-:W-:-:S02]  /*2c90*/  LOP3.LUT P3, RZ, R6, 0x1, RZ, 0xc0, !PT ;  /* 0x0000000106ff7812 */ /* 0x002fc4000786c0ff */
[----:B------:R-:W-:-:S04]  /*2ca0*/  SEL R4, RZ, 0x1, P1 ;  /* 0x00000001ff047807 */ /* 0x000fc80000800000 */
[----:B------:R-:W-:Y:S02]  /*2cb0*/  LOP3.LUT R10, R10, R4, RZ, 0x3c, !PT ;  /* 0x000000040a0a7212 */ /* 0x000fe400078e3cff */
[----:B--2---:R-:W-:-:S04]  /*2cc0*/  SEL R2, RZ, 0x1, P0 ;  /* 0x00000001ff027807 */ /* 0x004fc80000000000 */
[----:B------:R-:W-:Y:S01]  /*2cd0*/  LOP3.LUT R9, R9, R2, RZ, 0x3c, !PT ;  /* 0x0000000209097212 */ /* 0x000fe200078e3cff */
[----:B------:R-:W-:Y:S06]  /*2ce0*/  @P3 BRA `(.L_x_50) ;  /* 0xfffffffc002c3947 */ /* 0x000fec000383ffff */
[----:B------:R-:W-:Y:S01]  /*2cf0*/  ULEA UR4, UR5, UR6, 0x3 ;  /* 0x0000000605047291 */ /* 0x000fe2000f8e18ff */
[----:B------:R-:W-:-:S08]  /*2d00*/  SHF.L.U32 R2, R12, 0x1f, RZ ;  /* 0x0000001f0c027819 */ /* 0x000fd000000006ff */
[----:B------:R-:W1:Y:S02]  /*2d10*/  SYNCS.PHASECHK.TRANS64 P0, [UR4+0x90], R2 ;  /* 0x00009002ff0075a7 */ /* 0x000e640008001004 */
[----:B-1----:R-:W-:Y:S05]  /*2d20*/  @P0 BRA `(.L_x_51) ;  /* 0x0000000000080947 */ /* 0x002fea0003800000 */
[----:B------:R-:W1:Y:S02]  /*2d30*/  SYNCS.PHASECHK.TRANS64.TRYWAIT P0, [UR4+0x90], R2 ;  /* 0x00009002ff0075a7 */ /* 0x000e640008001104 */
[----:B-1----:R-:W-:Y:S05]  /*2d40*/  @!P0 BRA `(.L_x_52) ;  /* 0x0000005800808947 */ /* 0x002fea0003800000 */
.L_x_51:
[----:B------:R-:W-:-:S04]  /*2d50*/  UIADD3 UR7, UPT, UPT, UR5, 0x1, URZ ;  /* 0x0000000105077890 */ /* 0x000fc8000fffe0ff */
[----:B------:R-:W-:-:S04]  /*2d60*/  UISETP.NE.AND UP0, UPT, UR7, 0x2, UPT ;  /* 0x000000020700788c */ /* 0x000fc8000bf05270 */
[----:B------:R-:W-:Y:S02]  /*2d70*/  USEL UR8, URZ, 0x1, UP0 ;  /* 0x00000001ff087887 */ /* 0x000fe40008000000 */
[----:B------:R-:W-:-:S04]  /*2d80*/  USEL UR7, UR7, URZ, UP0 ;  /* 0x000000ff07077287 */ /* 0x000fc80008000000 */
[----:B------:R-:W-:Y:S01]  /*2d90*/  ULEA UR7, UR7, UR6, 0x3 ;  /* 0x0000000607077291 */ /* 0x000fe2000f8e18ff */
[----:B-1----:R-:W-:-:S04]  /*2da0*/  LOP3.LUT R2, R12, UR8, RZ, 0x3c, !PT ;  /* 0x000000080c027c12 */ /* 0x002fc8000f8e3cff */
[----:B------:R-:W-:-:S04]  /*2db0*/  SHF.L.U32 R0, R2, 0x1f, RZ ;  /* 0x0000001f02007819 */ /* 0x000fc800000006ff */
[----:B------:R-:W1:Y:S02]  /*2dc0*/  SYNCS.PHASECHK.TRANS64 P0, [UR7+0x90], R0 ;  /* 0x00009000ff0075a7 */ /* 0x000e640008001007 */
[----:B-1----:R-:W-:Y:S05]  /*2dd0*/  @P0 EXIT ;  /* 0x000000000000094d */ /* 0x002fea0003800000 */
[----:B------:R-:W-:Y:S02]  /*2de0*/  SHF.L.U32 R2, R2, 0x1f, RZ ;  /* 0x0000001f02027819 */ /* 0x000fe400000006ff */
[----:B------:R-:W-:-:S07]  /*2df0*/  MOV R0, UR7 ;  /* 0x0000000700007c02 */ /* 0x000fce0008000f00 */
.L_x_53:
[----:B-1----:R1:W2:Y:S02]  /*2e00*/  SYNCS.PHASECHK.TRANS64.TRYWAIT P0, [R0+URZ+0x90], R2 ;  /* 0x00009002000075a7 */ /* 0x0022a400080011ff */
[----:B--2---:R-:W-:Y:S05]  /*2e10*/  @!P0 NANOSLEEP.SYNCS 0x989680 ;  /* 0x009896800000895d */ /* 0x004fea0003900000 */
[----:B------:R-:W2:Y:S02]  /*2e20*/  @!P0 SYNCS.PHASECHK.TRANS64 P0, [R0+URZ+0x90], R2 ;  /* 0x00009002000085a7 */ /* 0x000ea400080010ff */
[----:B--2---:R-:W-:Y:S05]  /*2e30*/  @P0 EXIT ;  /* 0x000000000000094d */ /* 0x004fea0003800000 */
[----:B------:R-:W-:Y:S05]  /*2e40*/  BRA `(.L_x_53) ;  /* 0xfffffffc00ec7947 */ /* 0x000fea000383ffff */
.L_x_46:
[----:B------:R-:W-:Y:S05]  /*2e50*/  BRA.U UP4, `(.L_x_54) ;  /* 0x0000000d04a07547 */ /* 0x000fea000b800000 */
[----:B------:R-:W1:Y:S01]  /*2e60*/  S2UR UR7, SR_CgaCtaId ;  /* 0x00000000000779c3 */ /* 0x000e620000008800 */
[----:B------:R-:W-:Y:S01]  /*2e70*/  UMOV UR4, 0x40 ;  /* 0x0000004000047882 */ /* 0x000fe20000000000 */
[----:B------:R-:W-:Y:S01]  /*2e80*/  NOP ;  /* 0x0000000000007918 */ /* 0x000fe20000000000 */
[----:B------:R-:W-:Y:S01]  /*2e90*/  UMOV UR6, 0x400 ;  /* 0x0000040000067882 */ /* 0x000fe20000000000 */
[----:B-1----:R-:W-:Y:S02]  /*2ea0*/  ULEA UR5, UR7, UR4, 0x18 ;  /* 0x0000000407057291 */ /* 0x002fe4000f8ec0ff */
[----:B------:R-:W-:-:S07]  /*2eb0*/  ULEA UR6, UR7, UR6, 0x18 ;  /* 0x0000000607067291 */ /* 0x000fce000f8ec0ff */
[----:B------:R-:W1:Y:S02]  /*2ec0*/  LDS.U8 R0, [UR5+0x1c] ;  /* 0x00001c05ff007984 */ /* 0x000e640008000000 */
[----:B-1----:R-:W-:-:S13]  /*2ed0*/  ISETP.NE.AND P0, PT, R0, RZ, PT ;  /* 0x000000ff0000720c */ /* 0x002fda0003f05270 */
[----:B------:R-:W-:Y:S05]  /*2ee0*/  @P0 BRA `(.L_x_55) ;  /* 0x0000000000580947 */ /* 0x000fea0003800000 */
[----:B------:R-:W-:-:S13]  /*2ef0*/  ELECT P0, URZ, PT ;  /* 0x0000000000ff782f */ /* 0x000fda0003800000 */
[----:B------:R-:W-:Y:S05]  /*2f00*/  @!P0 BRA `(.L_x_56) ;  /* 0x0000000000608947 */ /* 0x000fea0003800000 */
[----:B------:R-:W-:Y:S01]  /*2f10*/  UMOV UR4, 0x10 ;  /* 0x0000001000047882 */ /* 0x000fe20000000000 */
[----:B------:R-:W-:Y:S01]  /*2f20*/  HFMA2 R0, -RZ, RZ, 0, 5.9604644775390625e-08 ;  /* 0x00000001ff007431 */ /* 0x000fe200000001ff */
[----:B------:R-:W-:-:S03]  /*2f30*/  MOV R3, 0xffff ;  /* 0x0000ffff00037802 */ /* 0x000fc60000000f00 */
[----:B------:R-:W-:Y:S04]  /*2f40*/  DEPBAR.LE SB1, 0x36 ;  /* 0x00009d800000791a */ /* 0x000fe80000000000 */
[----:B------:R-:W1:Y:S02]  /*2f50*/  UTCATOMSWS.FIND_AND_SET.ALIGN UP0, UR4, UR4 ;  /* 0x00000004000475e3 */ /* 0x000e640008000800 */
[----:B-1----:R-:W-:Y:S01]  /*2f60*/  MOV R4, UR4 ;  /* 0x0000000400047c02 */ /* 0x002fe20008000f00 */
[----:B------:R-:W-:Y:S06]  /*2f70*/  BRA.U UP0, `(.L_x_57) ;  /* 0x0000000100187547 */ /* 0x000fec000b800000 */
.L_x_58:
[----:B------:R-:W-:Y:S05]  /*2f80*/  NANOSLEEP 0x64 ;  /* 0x000000640000795d */ /* 0x000fea0003800000 */
[----:B------:R-:W-:-:S05]  /*2f90*/  UMOV UR4, 0x10 ;  /* 0x0000001000047882 */ /* 0x000fca0000000000 */
[----:B------:R-:W-:Y:S04]  /*2fa0*/  DEPBAR.LE SB1, 0x36 ;  /* 0x00009d800000791a */ /* 0x000fe80000000000 */
[----:B------:R-:W1:Y:S02]  /*2fb0*/  UTCATOMSWS.FIND_AND_SET.ALIGN UP0, UR4, UR4 ;  /* 0x00000004000475e3 */ /* 0x000e640008000800 */
[----:B-1----:R-:W-:Y:S01]  /*2fc0*/  MOV R4, UR4 ;  /* 0x0000000400047c02 */ /* 0x002fe20008000f00 */
[----:B------:R-:W-:Y:S05]  /*2fd0*/  BRA.U !UP0, `(.L_x_58) ;  /* 0xfffffffd08e87547 */ /* 0x000fea000b83ffff */
.L_x_57:
[-C--:B------:R-:W-:Y:S02]  /*2fe0*/  SHF.L.U32 R3, R3, R4.reuse, RZ ;  /* 0x0000000403037219 */ /* 0x080fe400000006ff */
[----:B------:R-:W-:Y:S01]  /*2ff0*/  SHF.L.U32 R0, R0, R4, RZ ;  /* 0x0000000400007219 */ /* 0x000fe200000006ff */
[----:B------:R-:W-:Y:S02]  /*3000*/  IMAD.SHL.U32 R4, R4, 0x20, RZ ;  /* 0x0000002004047824 */ /* 0x000fe400078e00ff */
[----:B------:R1:W-:Y:S04]  /*3010*/  ATOMS.OR RZ, [UR5+0x14], R3 ;  /* 0x00001403ffff798c */ /* 0x0003e8000b000005 */
[----:B------:R1:W-:Y:S04]  /*3020*/  ATOMS.OR RZ, [UR5+0x18], R0 ;  /* 0x00001800ffff798c */ /* 0x0003e8000b000005 */
[----:B------:R1:W-:Y:S01]  /*3030*/  STS [UR6+0x130], R4 ;  /* 0x00013004ff007988 */ /* 0x0003e20008000806 */
[----:B------:R-:W-:Y:S05]  /*3040*/  BRA `(.L_x_56) ;  /* 0x0000000000107947 */ /* 0x000fea0003800000 */
.L_x_55:
[----:B------:R-:W-:Y:S02]  /*3050*/  MOV R0, 0xffffffff ;  /* 0xffffffff00007802 */ /* 0x000fe40000000f00 */
[----:B------:R-:W-:-:S03]  /*3060*/  MOV R4, 0x3090 ;  /* 0x0000309000047802 */ /* 0x000fc60000000f00 */
[----:B------:R1:W-:Y:S04]  /*3070*/  STS [UR6+0x130], R0 ;  /* 0x00013000ff007988 */ /* 0x0003e80008000806 */
[----:B-1---5:R-:W-:Y:S05]  /*3080*/  CALL.REL.NOINC `($__internal_1_$__cuda_sm10x_tcgen05_guardrail_trap_phase_invalid_during_alloc) ;  /* 0x0000005c00c87944 */ /* 0x022fea0003c00000 */
.L_x_56:
[----:B------:R-:W-:Y:S05]  /*3090*/  WARPSYNC.ALL ;  /* 0x0000000000007948 */ /* 0x000fea0003800000 */
[----:B------:R-:W2:Y:S01]  /*30a0*/  S2UR UR4, SR_CgaCtaId ;  /* 0x00000000000479c3 */ /* 0x000ea20000008800 */
[----:B------:R-:W-:Y:S01]  /*30b0*/  UMOV UR17, 0x400 ;  /* 0x0000040000117882 */ /* 0x000fe20000000000 */
[----:B------:R-:W-:-:S06]  /*30c0*/  NOP ;  /* 0x0000000000007918 */ /* 0x000fcc0000000000 */
[----:B------:R-:W-:Y:S06]  /*30d0*/  BAR.ARV 0x6, 0xa0 ;  /* 0x0182800000007b1d */ /* 0x000fec0000002000 */
[----:B------:R-:W3:Y:S01]  /*30e0*/  LDCU UR5, c[0x0][0x38c] ;  /* 0x00007180ff0577ac */ /* 0x000ee20008000800 */
[----:B------:R-:W-:Y:S01]  /*30f0*/  LOP3.LUT R2, R2, 0xffff, RZ, 0xc0, !PT ;  /* 0x0000ffff02027812 */ /* 0x000fe200078ec0ff */
[----:B------:R-:W-:Y:S01]  /*3100*/  IMAD.MOV.U32 R11, RZ, RZ, 0x1 ;  /* 0x00000001ff0b7424 */ /* 0x000fe200078e00ff */
[----:B------:R-:W-:Y:S01]  /*3110*/  CS2R R8, SRZ ;  /* 0x0000000000087805 */ /* 0x000fe2000001ff00 */
[----:B------:R-:W4:Y:S01]  /*3120*/  LDCU UR8, c[0x0][0x38c] ;  /* 0x00007180ff0877ac */ /* 0x000f220008000800 */
[----:B------:R-:W-:Y:S01]  /*3130*/  R2UR UR19, R2 ;  /* 0x00000000021372ca */ /* 0x000fe200000e0000 */
[----:B------:R-:W-:Y:S01]  /*3140*/  IMAD.MOV.U32 R10, RZ, RZ, RZ ;  /* 0x000000ffff0a7224 */ /* 0x000fe200078e00ff */
[----:B------:R-:W-:Y:S01]  /*3150*/  UMOV UR22, URZ ;  /* 0x000000ff00167c82 */ /* 0x000fe20008000000 */
[----:B------:R-:W-:Y:S01]  /*3160*/  UMOV UR14, URZ ;  /* 0x000000ff000e7c82 */ /* 0x000fe20008000000 */
[----:B--2---:R-:W-:Y:S01]  /*3170*/  ULEA UR17, UR4, UR17, 0x18 ;  /* 0x0000001104117291 */ /* 0x004fe2000f8ec0ff */
[----:B------:R-:W-:Y:S01]  /*3180*/  UMOV UR26, 0x0 ;  /* 0x00000000001a7882 */ /* 0x000fe20000000000 */
[----:B------:R-:W-:-:S02]  /*3190*/  UMOV UR27, 0x4200490 ;  /* 0x04200490001b7882 */ /* 0x000fc40000000000 */
[----:B------:R-:W-:Y:S02]  /*31a0*/  UIADD3 UR6, UPT, UPT, UR17, 0x4400, URZ ;  /* 0x0000440011067890 */ /* 0x000fe4000fffe0ff */
[----:B------:R-:W-:Y:S02]  /*31b0*/  UIADD3 UR7, UPT, UPT, UR17, 0x7400, URZ ;  /* 0x0000740011077890 */ /* 0x000fe4000fffe0ff */
[----:B---3--:R-:W-:Y:S01]  /*31c0*/  UIADD3 UR5, UPT, UPT, UR5, 0x1f, URZ ;  /* 0x0000001f05057890 */ /* 0x008fe2000fffe0ff */
[----:B-1----:R-:W1:Y:S01]  /*31d0*/  LDS R0, [UR17+0x130] ;  /* 0x00013011ff007984 */ /* 0x002e620008000800 */
[----:B------:R-:W-:Y:S02]  /*31e0*/  USHF.R.U32.HI UR6, URZ, 0x4, UR6 ;  /* 0x00000004ff067899 */ /* 0x000fe40008011606 */
[----:B------:R-:W-:Y:S02]  /*31f0*/  USHF.R.S32.HI UR4, URZ, 0x1f, UR5 ;  /* 0x0000001fff047899 */ /* 0x000fe40008011405 */
[----:B------:R-:W-:-:S02]  /*3200*/  ULOP3.LUT UR6, UR6, 0x3fff, URZ, 0xc0, !UPT ;  /* 0x00003fff06067892 */ /* 0x000fc4000f8ec0ff */
[----:B------:R-:W-:Y:S02]  /*3210*/  ULEA.HI UR4, UR4, UR5, URZ, 0x5 ;  /* 0x0000000504047291 */ /* 0x000fe4000f8f28ff */
[----:B------:R-:W-:Y:S02]  /*3220*/  USHF.R.U32.HI UR5, URZ, 0x4, UR7 ;  /* 0x00000004ff057899 */ /* 0x000fe40008011607 */
[----:B------:R-:W-:Y:S02]  /*3230*/  USHF.R.S32.HI UR28, URZ, 0x5, UR4 ;  /* 0x00000005ff1c7899 */ /* 0x000fe40008011404 */
[----:B------:R-:W-:Y:S02]  /*3240*/  ULOP3.LUT UR5, UR5, 0x3fff, URZ, 0xc0, !UPT ;  /* 0x00003fff05057892 */ /* 0x000fe4000f8ec0ff */
[----:B------:R-:W-:Y:S02]  /*3250*/  UISETP.LT.AND UP0, UPT, UR28, 0x1, UPT ;  /* 0x000000011c00788c */ /* 0x000fe4000bf01270 */
[----:B------:R-:W-:-:S02]  /*3260*/  ULOP3.LUT UR20, UR6, 0x10000, URZ, 0xfc, !UPT ;  /* 0x0001000006147892 */ /* 0x000fc4000f8efcff */
[----:B------:R-:W-:Y:S02]  /*3270*/  USEL UR29, UR28, 0x1, !UP0 ;  /* 0x000000011c1d7887 */ /* 0x000fe4000c000000 */
[----:B------:R-:W-:Y:S02]  /*3280*/  ULOP3.LUT UR21, UR5, 0x10000, URZ, 0xfc, !UPT ;  /* 0x0001000005157892 */ /* 0x000fe4000f8efcff */
[----:B------:R-:W-:Y:S02]  /*3290*/  UIADD3 UR29, UPT, UPT, -UR29, URZ, URZ ;  /* 0x000000ff1d1d7290 */ /* 0x000fe4000fffe1ff */
[----:B----4-:R-:W-:Y:S01]  /*32a0*/  UISETP.GE.AND UP4, UPT, UR8, 0x1, UPT ;  /* 0x000000010800788c */ /* 0x010fe2000bf86270 */
[----:B------:R-:W-:Y:S01]  /*32b0*/  UMOV UR24, 0x0 ;  /* 0x0000000000187882 */ /* 0x000fe20000000000 */
[----:B------:R-:W-:Y:S01]  /*32c0*/  UMOV UR25, 0x4200490 ;  /* 0x0420049000197882 */ /* 0x000fe20000000000 */
[----:B-1----:R-:W-:-:S15]  /*32d0*/  R2UR UR30, R0 ;  /* 0x00000000001e72ca */ /* 0x002fde00000e0000 */
.L_x_65:
[----:B------:R-:W-:Y:S02]  /*32e0*/  LEA R0, R10, UR17, 0x3 ;  /* 0x000000110a007c11 */ /* 0x000fe4000f8e18ff */
[----:B------:R-:W-:Y:S02]  /*32f0*/  SHF.L.U32 R2, R9, 0x1f, RZ ;  /* 0x0000001f09027819 */ /* 0x000fe400000006ff */
[----:B------:R-:W-:Y:S01]  /*3300*/  PLOP3.LUT P0, PT, PT, PT, UP4, 0x80, 0x8 ;  /* 0x000000000008781c */ /* 0x000fe20003f0f048 */
[----:B------:R-:W-:Y:S01]  /*3310*/  VIADD R3, R0, 0x90 ;  /* 0x0000009000037836 */ /* 0x000fe20000000000 */
[----:B-1----:R-:W1:Y:S02]  /*3320*/  SYNCS.PHASECHK.TRANS64.TRYWAIT P1, [R0+URZ+0x80], R2 ;  /* 0x00008002000075a7 */ /* 0x002e6400080211ff */
[----:B-1-3--:R-:W-:Y:S09]  /*3330*/  @!P1 BRA `(.L_x_59) ;  /* 0x00000054001c9947 */ /* 0x00aff20003800000 */
.L_x_150:
[----:B------:R-:W-:Y:S01]  /*3340*/  LEA R4, R10, UR17, 0x4 ;  /* 0x000000110a047c11 */ /* 0x000fe2000f8e20ff */
[----:B------:R-:W-:Y:S01]  /*3350*/  @UP4 ULEA UR4, UR14, UR17, 0x3 ;  /* 0x000000110e044291 */ /* 0x000fe2000f8e18ff */
[----:B------:R-:W-:Y:S01]  /*3360*/  PLOP3.LUT P2, PT, PT, PT, PT, 0x80, 0x8 ;  /* 0x000000000008781c */ /* 0x000fe20003f4f070 */
[----:B------:R-:W-:Y:S01]  /*3370*/  ULEA UR23, UR22, UR17, 0x3 ;  /* 0x0000001116177291 */ /* 0x000fe2000f8e18ff */
[----:B------:R-:W-:Y:S02]  /*3380*/  PRMT R3, RZ, 0x654, R3 ;  /* 0x00000654ff037816 */ /* 0x000fe40000000003 */
[----:B------:R-:W2:Y:S01]  /*3390*/  LDS.128 R4, [R4+0x110] ;  /* 0x0001100004047984 */ /* 0x000ea20000000c00 */
[----:B-1----:R-:W-:Y:S02]  /*33a0*/  @P0 SHF.L.U32 R2, R8, 0x1f, RZ ;  /* 0x0000001f08020819 */ /* 0x002fe400000006ff */
[----:B------:R-:W-:Y:S01]  /*33b0*/  SHF.L.U32 R0, R11, 0x1f, RZ ;  /* 0x0000001f0b007819 */ /* 0x000fe200000006ff */
[----:B------:R-:W-:Y:S01]  /*33c0*/  @!PT LDS RZ, [RZ] ;  /* 0x00000000fffff984 */ /* 0x000fe20000000800 */
[----:B------:R-:W-:Y:S01]  /*33d0*/  @!PT LDS RZ, [RZ] ;  /* 0x00000000fffff984 */ /* 0x000fe20000000800 */
[----:B------:R-:W-:Y:S01]  /*33e0*/  @!PT LDS RZ, [RZ] ;  /* 0x00000000fffff984 */ /* 0x000fe20000000800 */
[----:B------:R-:W-:Y:S01]  /*33f0*/  @!PT LDS RZ, [RZ] ;  /* 0x00000000fffff984 */ /* 0x000fe20000000800 */
[----:B------:R1:W-:Y:S06]  /*3400*/  MEMBAR.ALL.CTA ;  /* 0x0000000000007992 */ /* 0x0003ec0000008000 */
[----:B-1----:R-:W1:Y:S02]  /*3410*/  FENCE.VIEW.ASYNC.S ;  /* 0x00000000000073c6 */ /* 0x002e640000000000 */
[----:B-1----:R1:W-:Y:S01]  /*3420*/  SYNCS.ARRIVE.TRANS64.RED.A1T0 RZ, [R3+URZ], RZ ;  /* 0x000000ff03ff79a7 */ /* 0x0023e200081004ff */
[----:B------:R1:W3:Y:S01]  /*3430*/  @P0 SYNCS.PHASECHK.TRANS64.TRYWAIT P2, [UR4], R2 ;  /* 0x00000002ff0005a7 */ /* 0x0002e20008041104 */
[----:B------:R-:W-:Y:S01]  /*3440*/  ULEA.HI UR4, UR22, UR22, URZ, 0x1 ;  /* 0x0000001616047291 */ /* 0x000fe2000f8f08ff */
[----:B--2---:R-:W-:-:S03]  /*3450*/  LOP3.LUT P1, RZ, R6, 0x1, RZ, 0xc0, !PT ;  /* 0x0000000106ff7812 */ /* 0x004fc6000782c0ff */
[----:B------:R-:W-:Y:S02]  /*3460*/  USHF.L.U32 UR18, UR4, 0x6, URZ ;  /* 0x0000000604127899 */ /* 0x000fe400080006ff */
[----:B------:R-:W-:Y:S02]  /*3470*/  ULOP3.LUT UR4, UR4, 0xffe, URZ, 0xc0, !UPT ;  /* 0x00000ffe04047892 */ /* 0x000fe4000f8ec0ff */
[----:B------:R-:W-:Y:S02]  /*3480*/  ULOP3.LUT UR18, UR18, 0xffffff80, URZ, 0xc0, !UPT ;  /* 0xffffff8012127892 */ /* 0x000fe4000f8ec0ff */
[----:B------:R-:W-:Y:S02]  /*3490*/  UIADD3 UR4, UPT, UPT, -UR4, UR22, URZ ;  /* 0x0000001604047290 */ /* 0x000fe4000fffe1ff */
[----:B------:R-:W-:Y:S01]  /*34a0*/  UIADD3 UR18, UPT, UPT, UR30, UR18, URZ ;  /* 0x000000121e127290 */ /* 0x000fe2000fffe0ff */
[----:B------:R-:W2:Y:S03]  /*34b0*/  SYNCS.PHASECHK.TRANS64.TRYWAIT P0, [UR23+0xc0], R0 ;  /* 0x0000c000ff0075a7 */ /* 0x000ea60008001117 */
[----:B------:R-:W-:Y:S01]  /*34c0*/  ULEA UR18, UR4, UR18, 0x14 ;  /* 0x0000001204127291 */ /* 0x000fe2000f8ea0ff */
[----:B-123--:R-:W-:Y:S11]  /*34d0*/  @!P0 BRA `(.L_x_60) ;  /* 0x0000005000c88947 */ /* 0x00eff60003800000 */
.L_x_152:
[----:B------:R-:W-:Y:S01]  /*34e0*/  IADD3 R10, PT, PT, R10, 0x1, RZ ;  /* 0x000000010a0a7810 */ /* 0x000fe20007ffe0ff */
[----:B------:R-:W-:Y:S06]  /*34f0*/  BRA.U !UP4, `(.L_x_61) ;  /* 0x000000010c987547 */ /* 0x000fec000b800000 */
[----:B------:R-:W-:Y:S01]  /*3500*/  UPLOP3.LUT UP2, UPT, UPT, UPT, UPT, 0x40, 0x4 ;  /* 0x000000000004789c */ /* 0x000fe20003f4e870 */
[----:B------:R-:W-:Y:S01]  /*3510*/  UMOV UR16, UR29 ;  /* 0x0000001d00107c82 */ /* 0x000fe20008000000 */
[----:B------:R-:W-:Y:S01]  /*3520*/  UMOV UR15, UR28 ;  /* 0x0000001c000f7c82 */ /* 0x000fe20008000000 */
[----:B------:R-:W-:-:S08]  /*3530*/  UMOV UR6, UR14 ;  /* 0x0000000e00067c82 */ /* 0x000fd00008000000 */
.L_x_64:
[----:B------:R-:W-:Y:S02]  /*3540*/  UIADD3 UR16, UPT, UPT, UR16, 0x1, URZ ;  /* 0x0000000110107890 */ /* 0x000fe4000fffe0ff */
[----:B--2---:R-:W-:Y:S02]  /*3550*/  ULEA UR5, UR6, UR17, 0x3 ;  /* 0x0000001106057291 */ /* 0x004fe4000f8e18ff */
[----:B------:R-:W-:Y:S01]  /*3560*/  UISETP.NE.AND UP3, UPT, UR16, URZ, UPT ;  /* 0x000000ff1000728c */ /* 0x000fe2000bf65270 */
[----:B---3--:R-:W-:Y:S10]  /*3570*/  @P2 BRA `(.L_x_62) ;  /* 0x00000000000c2947 */ /* 0x008ff40003800000 */
[----:B-1----:R-:W-:Y:S04]  /*3580*/  SHF.L.U32 R2, R8, 0x1f, RZ ;  /* 0x0000001f08027819 */ /* 0x002fe800000006ff */
[----:B------:R-:W1:Y:S02]  /*3590*/  SYNCS.PHASECHK.TRANS64.TRYWAIT P0, [UR5], R2 ;  /* 0x00000002ff0075a7 */ /* 0x000e640008001105 */
[----:B-1----:R-:W-:Y:S05]  /*35a0*/  @!P0 BRA `(.L_x_63) ;  /* 0x0000005000ac8947 */ /* 0x002fea0003800000 */
.L_x_62:
[----:B------:R-:W-:Y:S01]  /*35b0*/  UISETP.NE.AND UP0, UPT, UR15, 0x1, UPT ;  /* 0x000000010f00788c */ /* 0x000fe2000bf05270 */
[----:B------:R-:W-:Y:S01]  /*35c0*/  PLOP3.LUT P2, PT, PT, PT, PT, 0x80, 0x8 ;  /* 0x000000000008781c */ /* 0x000fe20003f4f070 */
[----:B------:R-:W-:Y:S02]  /*35d0*/  UIADD3 UR4, UPT, UPT, UR6, 0x1, URZ ;  /* 0x0000000106047890 */ /* 0x000fe4000fffe0ff */
[----:B------:R-:W-:Y:S02]  /*35e0*/  ULEA UR12, UR6, UR21, 0x9 ;  /* 0x00000015060c7291 */ /* 0x000fe4000f8e48ff */
[----:B------:R-:W-:Y:S01]  /*35f0*/  UISETP.NE.AND UP1, UPT, UR4, 0x3, UPT ;  /* 0x000000030400788c */ /* 0x000fe2000bf25270 */
[----:B------:R-:W-:Y:S01]  /*3600*/  PLOP3.LUT P0, PT, PT, PT, UP0, 0x80, 0x8 ;  /* 0x000000000008781c */ /* 0x000fe20003f0f008 */
[----:B------:R-:W-:Y:S02]  /*3610*/  UIADD3 UR10, UPT, UPT, UR12, 0x2, URZ ;  /* 0x000000020c0a7890 */ /* 0x000fe4000fffe0ff */
[----:B------:R-:W-:Y:S02]  /*3620*/  USEL UR7, URZ, 0x1, UP1 ;  /* 0x00000001ff077887 */ /* 0x000fe40008800000 */
[----:B------:R-:W-:Y:S02]  /*3630*/  USEL UR14, UR4, URZ, UP1 ;  /* 0x000000ff040e7287 */ /* 0x000fe40008800000 */
[----:B------:R-:W-:Y:S02]  /*3640*/  UIADD3 UR15, UPT, UPT, UR15, -0x1, URZ ;  /* 0xffffffff0f0f7890 */ /* 0x000fe4000fffe0ff */
[----:B------:R-:W-:Y:S01]  /*3650*/  @UP0 ULEA UR4, UR14, UR17, 0x3 ;  /* 0x000000110e040291 */ /* 0x000fe2000f8e18ff */
[----:B------:R-:W-:Y:S01]  /*3660*/  LOP3.LUT R8, R8, UR7, RZ, 0x3c, !PT ;  /* 0x0000000708087c12 */ /* 0x000fe2000f8e3cff */
[----:B------:R-:W-:Y:S01]  /*3670*/  UIADD3 UR7, UPT, UPT, UR5, 0x18, URZ ;  /* 0x0000001805077890 */ /* 0x000fe2000fffe0ff */
[----:B------:R-:W-:Y:S02]  /*3680*/  UMOV UR13, 0x80004020 ;  /* 0x80004020000d7882 */ /* 0x000fe40000000000 */
[----:B-1----:R-:W-:Y:S01]  /*3690*/  @P0 SHF.L.U32 R0, R8, 0x1f, RZ ;  /* 0x0000001f08000819 */ /* 0x002fe200000006ff */
[----:B------:R-:W-:Y:S01]  /*36a0*/  UMOV UR5, 0x80004020 ;  /* 0x8000402000057882 */ /* 0x000fe20000000000 */
[----:B------:R-:W-:Y:S01]  /*36b0*/  UMOV UR11, 0x80004020 ;  /* 0x80004020000b7882 */ /* 0x000fe20000000000 */
[----:B------:R-:W-:Y:S01]  /*36c0*/  UMOV UR9, 0x80004020 ;  /* 0x8000402000097882 */ /* 0x000fe20000000000 */
[----:B------:R2:W3:Y:S01]  /*36d0*/  @P0 SYNCS.PHASECHK.TRANS64.TRYWAIT P2, [UR4], R0 ;  /* 0x00000000ff0005a7 */ /* 0x0004e20008041104 */
[----:B------:R-:W-:Y:S03]  /*36e0*/  ULEA UR4, UR6, UR20, 0x8 ;  /* 0x0000001406047291 */ /* 0x000fe6000f8e40ff */
[----:B------:R-:W-:Y:S01]  /*36f0*/  UMOV UR6, UR14 ;  /* 0x0000000e00067c82 */ /* 0x000fe20008000000 */
[----:B------:R-:W-:Y:S05]  /*3700*/  UIADD3 UR8, UPT, UPT, UR4, 0x2, URZ ;  /* 0x0000000204087890 */ /* 0x000fea000fffe0ff */
[----:B------:R2:W-:Y:S01]  /*3710*/  UTCHMMA gdesc[UR4], gdesc[UR12], tmem[UR18], tmem[UR26], idesc[UR27], UP2 ;  /* 0x00ff1a0c040075ea */ /* 0x0005e20009000012 */
[----:B------:R-:W-:Y:S03]  /*3720*/  UPLOP3.LUT UP2, UPT, UPT, UPT, UPT, 0x80, 0x8 ;  /* 0x000000000008789c */ /* 0x000fe60003f4f070 */
[----:B------:R2:W-:Y:S01]  /*3730*/  UTCHMMA gdesc[UR8], gdesc[UR10], tmem[UR18], tmem[UR24], idesc[UR25], UPT ;  /* 0x00ff180a080075ea */ /* 0x0005e2000b800012 */
[----:B------:R2:W-:Y:S01]  /*3740*/  UTCBAR.MULTICAST [UR7], URZ, UR19 ;  /* 0x000000ff070073e9 */ /* 0x0005e20008000813 */
[----:B------:R-:W-:Y:S06]  /*3750*/  BRA.U UP3, `(.L_x_64) ;  /* 0xfffffffd03787547 */ /* 0x000fec000b83ffff */
.L_x_61:
[----:B--2---:R-:W-:Y:S01]  /*3760*/  UIADD3 UR4, UPT, UPT, UR22, 0x1, URZ ;  /* 0x0000000116047890 */ /* 0x004fe2000fffe0ff */
[C---:B------:R-:W-:Y:S01]  /*3770*/  ISETP.NE.AND P0, PT, R10.reuse, 0x2, PT ;  /* 0x000000020a00780c */ /* 0x040fe20003f05270 */
[----:B------:R-:W-:Y:S02]  /*3780*/  UIADD3 UR5, UPT, UPT, UR23, 0xa0, URZ ;  /* 0x000000a017057890 */ /* 0x000fe4000fffe0ff */
[----:B------:R-:W-:Y:S01]  /*3790*/  UISETP.NE.AND UP0, UPT, UR4, 0x4, UPT ;  /* 0x000000040400788c */ /* 0x000fe2000bf05270 */
[----:B-1----:R-:W-:Y:S02]  /*37a0*/  SEL R0, RZ, 0x1, P0 ;  /* 0x00000001ff007807 */ /* 0x002fe40000000000 */
[----:B------:R-:W-:Y:S01]  /*37b0*/  SEL R10, R10, RZ, P0 ;  /* 0x000000ff0a0a7207 */ /* 0x000fe20000000000 */
[----:B------:R-:W-:Y:S01]  /*37c0*/  USEL UR6, URZ, 0x1, UP0 ;  /* 0x00000001ff067887 */ /* 0x000fe20008000000 */
[----:B------:R-:W-:Y:S01]  /*37d0*/  LOP3.LUT R9, R9, R0, RZ, 0x3c, !PT ;  /* 0x0000000009097212 */ /* 0x000fe200078e3cff */
[----:B------:R-:W-:Y:S01]  /*37e0*/  USEL UR22, UR4, URZ, UP0 ;  /* 0x000000ff04167287 */ /* 0x000fe20008000000 */
[----:B------:R1:W-:Y:S03]  /*37f0*/  UTCBAR [UR5], URZ ;  /* 0x000000ff050073e9 */ /* 0x0003e600080000ff */
[----:B------:R-:W-:Y:S01]  /*3800*/  LOP3.LUT R11, R11, UR6, RZ, 0x3c, !PT ;  /* 0x000000060b0b7c12 */ /* 0x000fe2000f8e3cff */
[----:B------:R-:W-:Y:S07]  /*3810*/  @P1 BRA `(.L_x_65) ;  /* 0xfffffff800b01947 */ /* 0x000fee000383ffff */
[----:B------:R-:W2:Y:S01]  /*3820*/  S2UR UR8, SR_CgaCtaId ;  /* 0x00000000000879c3 */ /* 0x000ea20000008800 */
[----:B------:R-:W-:Y:S01]  /*3830*/  ELECT P0, URZ, PT ;  /* 0x0000000000ff782f */ /* 0x000fe20003800000 */
[----:B------:R-:W-:Y:S01]  /*3840*/  IMAD.MOV.U32 R0, RZ, RZ, 0x1 ;  /* 0x00000001ff007424 */ /* 0x000fe200078e00ff */
[----:B------:R-:W-:Y:S01]  /*3850*/  UIADD3 UR17, UPT, UPT, UR17, 0xc0, URZ ;  /* 0x000000c011117890 */ /* 0x000fe2000fffe0ff */
[----:B------:R-:W-:Y:S01]  /*3860*/  SHF.L.U32 R2, R11, 0x1f, RZ ;  /* 0x0000001f0b027819 */ /* 0x000fe200000006ff */
[----:B------:R-:W-:-:S03]  /*3870*/  UMOV UR4, 0x40 ;  /* 0x0000004000047882 */ /* 0x000fc60000000000 */
[----:B------:R-:W-:Y:S01]  /*3880*/  UVIRTCOUNT.DEALLOC.SMPOOL 0x80 ;  /* 0x000000800000784c */ /* 0x000fe20000000000 */
[----:B--2---:R-:W-:Y:S02]  /*3890*/  ULEA UR8, UR8, UR4, 0x18 ;  /* 0x0000000408087291 */ /* 0x004fe4000f8ec0ff */
[----:B------:R-:W-:-:S07]  /*38a0*/  ULEA UR4, UR22, UR17, 0x3 ;  /* 0x0000001116047291 */ /* 0x000fce000f8e18ff */
[----:B------:R2:W-:Y:S02]  /*38b0*/  @P0 STS.U8 [UR8+0x1c], R0 ;  /* 0x00001c00ff000988 */ /* 0x0005e40008000008 */
[----:B------:R-:W4:Y:S02]  /*38c0*/  SYNCS.PHASECHK.TRANS64.TRYWAIT P0, [UR4], R2 ;  /* 0x00000002ff0075a7 */ /* 0x000f240008001104 */
[----:B--2-4-:R-:W-:Y:S05]  /*38d0*/  @!P0 BRA `(.L_x_66) ;  /* 0x0000004c00f88947 */ /* 0x014fea0003800000 */
.L_x_155:
[----:B------:R-:W-:-:S04]  /*38e0*/  UIADD3 UR4, UPT, UPT, UR22, 0x1, URZ ;  /* 0x0000000116047890 */ /* 0x000fc8000fffe0ff */
[----:B------:R-:W-:-:S04]  /*38f0*/  UISETP.NE.AND UP0, UPT, UR4, 0x4, UPT ;  /* 0x000000040400788c */ /* 0x000fc8000bf05270 */
[----:B------:R-:W-:Y:S02]  /*3900*/  USEL UR6, URZ, 0x1, UP0 ;  /* 0x00000001ff067887 */ /* 0x000fe40008000000 */
[----:B------:R-:W-:-:S04]  /*3910*/  USEL UR4, UR4, URZ, UP0 ;  /* 0x000000ff04047287 */ /* 0x000fc80008000000 */
[----:B-1----:R-:W-:Y:S01]  /*3920*/  ULEA UR5, UR4, UR17, 0x3 ;  /* 0x0000001104057291 */ /* 0x002fe2000f8e18ff */
[----:B--2---:R-:W-:-:S04]  /*3930*/  LOP3.LUT R2, R11, UR6, RZ, 0x3c, !PT ;  /* 0x000000060b027c12 */ /* 0x004fc8000f8e3cff */
[----:B------:R-:W-:-:S04]  /*3940*/  SHF.L.U32 R3, R2, 0x1f, RZ ;  /* 0x0000001f02037819 */ /* 0x000fc800000006ff */
[----:B------:R-:W1:Y:S02]  /*3950*/  SYNCS.PHASECHK.TRANS64.TRYWAIT P0, [UR5], R3 ;  /* 0x00000003ff0075a7 */ /* 0x000e640008001105 */
[----:B-1----:R-:W-:Y:S05]  /*3960*/  @!P0 BRA `(.L_x_67) ;  /* 0x0000004c00ec8947 */ /* 0x002fea0003800000 */
.L_x_157:
        /* <DEDUP_REMOVED lines=9> */
.L_x_159:
[----:B------:R-:W-:-:S04]  /*3a00*/  UIADD3 UR4, UPT, UPT, UR4, 0x1, URZ ;  /* 0x0000000104047890 */ /* 0x000fc8000fffe0ff */
[----:B------:R-:W-:-:S04]  /*3a10*/  UISETP.NE.AND UP0, UPT, UR4, 0x4, UPT ;  /* 0x000000040400788c */ /* 0x000fc8000bf05270 */
[----:B------:R-:W-:Y:S02]  /*3a20*/  USEL UR5, URZ, 0x1, UP0 ;  /* 0x00000001ff057887 */ /* 0x000fe40008000000 */
[----:B------:R-:W-:-:S04]  /*3a30*/  USEL UR4, UR4, URZ, UP0 ;  /* 0x000000ff04047287 */ /* 0x000fc80008000000 */
[----:B------:R-:W-:Y:S01]  /*3a40*/  ULEA UR4, UR4, UR17, 0x3 ;  /* 0x0000001104047291 */ /* 0x000fe2000f8e18ff */
[----:B------:R-:W-:-:S04]  /*3a50*/  LOP3.LUT R2, R2, UR5, RZ, 0x3c, !PT ;  /* 0x0000000502027c12 */ /* 0x000fc8000f8e3cff */
[----:B------:R-:W-:-:S04]  /*3a60*/  SHF.L.U32 R2, R2, 0x1f, RZ ;  /* 0x0000001f02027819 */ /* 0x000fc800000006ff */
[----:B------:R-:W2:Y:S02]  /*3a70*/  SYNCS.PHASECHK.TRANS64.TRYWAIT P0, [UR4], R2 ;  /* 0x00000002ff0075a7 */ /* 0x000ea40008001104 */
[----:B--2---:R-:W-:Y:S05]  /*3a80*/  @!P0 BRA `(.L_x_69) ;  /* 0x0000004c00d48947 */ /* 0x004fea0003800000 */
.L_x_161:
[----:B------:R-:W-:Y:S01]  /*3a90*/  NOP ;  /* 0x0000000000007918 */ /* 0x000fe20000000000 */
[----:B-1----:R-:W1:Y:S01]  /*3aa0*/  LDS R0, [UR8+0x14] ;  /* 0x00001408ff007984 */ /* 0x002e620008000800 */
[----:B------:R-:W-:Y:S01]  /*3ab0*/  ULOP3.LUT UR4, UR30, 0xffff, URZ, 0xc0, !UPT ;  /* 0x0000ffff1e047892 */ /* 0x000fe2000f8ec0ff */
[----:B------:R-:W-:Y:S01]  /*3ac0*/  UMOV UR5, 0xffff ;  /* 0x0000ffff00057882 */ /* 0x000fe20000000000 */
[----:B------:R-:W-:Y:S02]  /*3ad0*/  UMOV UR6, 0x1 ;  /* 0x0000000100067882 */ /* 0x000fe40000000000 */
[----:B------:R-:W-:-:S04]  /*3ae0*/  USHF.R.U32.HI UR4, URZ, 0x5, UR4 ;  /* 0x00000005ff047899 */ /* 0x000fc80008011604 */
[----:B------:R-:W-:Y:S02]  /*3af0*/  USHF.L.U32 UR5, UR5, UR4, URZ ;  /* 0x0000000405057299 */ /* 0x000fe400080006ff */
[----:B------:R-:W-:-:S04]  /*3b00*/  USHF.L.U32 UR4, UR6, UR4, URZ ;  /* 0x0000000406047299 */ /* 0x000fc800080006ff */
[----:B-1----:R-:W-:-:S04]  /*3b10*/  LOP3.LUT R0, R0, UR5, RZ, 0xc0, !PT ;  /* 0x0000000500007c12 */ /* 0x002fc8000f8ec0ff */
[----:B------:R-:W-:-:S13]  /*3b20*/  ISETP.NE.AND P0, PT, R0, UR5, PT ;  /* 0x0000000500007c0c */ /* 0x000fda000bf05270 */
[----:B------:R-:W-:Y:S05]  /*3b30*/  @P0 BRA `(.L_x_70) ;  /* 0x0000000000580947 */ /* 0x000fea0003800000 */
[----:B------:R-:W1:Y:S02]  /*3b40*/  LDS R0, [UR8+0x18] ;  /* 0x00001808ff007984 */ /* 0x000e640008000800 */
[----:B-1----:R-:W-:-:S04]  /*3b50*/  LOP3.LUT R0, R0, UR4, RZ, 0xc0, !PT ;  /* 0x0000000400007c12 */ /* 0x002fc8000f8ec0ff */
[----:B------:R-:W-:-:S13]  /*3b60*/  ISETP.NE.AND P0, PT, R0, UR4, PT ;  /* 0x0000000400007c0c */ /* 0x000fda000bf05270 */
[----:B------:R-:W-:Y:S05]  /*3b70*/  @P0 BRA `(.L_x_71) ;  /* 0x00000000003c0947 */ /* 0x000fea0003800000 */
[----:B------:R-:W1:Y:S01]  /*3b80*/  S2R R2, SR_LANEID ;  /* 0x0000000000027919 */ /* 0x000e620000000000 */
[----:B------:R-:W-:-:S06]  /*3b90*/  ULOP3.LUT UR5, URZ, UR5, URZ, 0x33, !UPT ;  /* 0x00000005ff057292 */ /* 0x000fcc000f8e33ff */
[----:B------:R-:W-:-:S04]  /*3ba0*/  IMAD.U32 R0, RZ, RZ, UR5 ;  /* 0x00000005ff007e24 */ /* 0x000fc8000f8e00ff */
[----:B------:R2:W4:Y:S02]  /*3bb0*/  REDUX UR7, R0 ;  /* 0x00000000000773c4 */ /* 0x0005240000000000 */
[----:B------:R1:W-:Y:S01]  /*3bc0*/  UTCATOMSWS.AND URZ, UR5 ;  /* 0x0000000500ff79e3 */ /* 0x0003e20008000000 */
[----:B--2---:R-:W-:Y:S01]  /*3bd0*/  LOP3.LUT R0, RZ, UR4, RZ, 0x33, !PT ;  /* 0x00000004ff007c12 */ /* 0x004fe2000f8e33ff */
[----:B------:R-:W-:Y:S02]  /*3be0*/  VOTEU.ANY UR4, UPT, PT ;  /* 0x0000000000047886 */ /* 0x000fe400038e0100 */
[----:B------:R-:W-:Y:S02]  /*3bf0*/  UFLO.U32 UR4, UR4 ;  /* 0x00000004000472bd */ /* 0x000fe400080e0000 */
[----:B------:R-:W2:Y:S04]  /*3c00*/  REDUX UR6, R0 ;  /* 0x00000000000673c4 */ /* 0x000ea80000000000 */
[----:B-1----:R-:W-:-:S02]  /*3c10*/  ISETP.EQ.U32.AND P0, PT, R2, UR4, PT ;  /* 0x0000000402007c0c */ /* 0x002fc4000bf02070 */
[----:B----4-:R-:W-:-:S11]  /*3c20*/  MOV R2, UR7 ;  /* 0x0000000700027c02 */ /* 0x010fd60008000f00 */
[----:B------:R1:W-:Y:S01]  /*3c30*/  @P0 ATOMS.AND RZ, [UR8+0x14], R2 ;  /* 0x00001402ffff098c */ /* 0x0003e2000a800008 */
[----:B--2---:R-:W-:-:S05]  /*3c40*/  IMAD.U32 R0, RZ, RZ, UR6 ;  /* 0x00000006ff007e24 */ /* 0x004fca000f8e00ff */
[----:B------:R1:W-:Y:S01]  /*3c50*/  @P0 ATOMS.AND RZ, [UR8+0x18], R0 ;  /* 0x00001800ffff098c */ /* 0x0003e2000a800008 */
[----:B------:R-:W-:Y:S05]  /*3c60*/  BRA `(.L_x_72) ;  /* 0x0000000000147947 */ /* 0x000fea0003800000 */
.L_x_71:
[----:B------:R-:W-:Y:S02]  /*3c70*/  MOV R2, 0x3c90 ;  /* 0x00003c9000027802 */ /* 0x000fe40000000f00 */
[----:B---3-5:R-:W-:Y:S05]  /*3c80*/  CALL.REL.NOINC `($__internal_0_$__cuda_sm10x_tcgen05_guardrail_trap_col_being_dealloced_not_returned_by_alloc) ;  /* 0x0000005000bc7944 */ /* 0x028fea0003c00000 */
[----:B------:R-:W-:Y:S05]  /*3c90*/  BRA `(.L_x_72) ;  /* 0x0000000000087947 */ /* 0x000fea0003800000 */
.L_x_70:
[----:B------:R-:W-:Y:S02]  /*3ca0*/  MOV R2, 0x3cc0 ;  /* 0x00003cc000027802 */ /* 0x000fe40000000f00 */
[----:B---3-5:R-:W-:Y:S05]  /*3cb0*/  CALL.REL.NOINC `($__internal_2_$__cuda_sm10x_tcgen05_guardrail_trap_unallocated_columns_being_dealloced) ;  /* 0x0000005000c87944 */ /* 0x028fea0003c00000 */
.L_x_72:
[----:B------:R-:W-:Y:S01]  /*3cc0*/  NOP ;  /* 0x0000000000007918 */ /* 0x000fe20000000000 */
[----:B------:R-:W-:Y:S05]  /*3cd0*/  EXIT ;  /* 0x000000000000794d */ /* 0x000fea0003800000 */
.L_x_54:
[----:B------:R-:W-:-:S09]  /*3ce0*/  UISETP.NE.OR UP0, UPT, UR17, 0x3, !UP3 ;  /* 0x000000031100788c */ /* 0x000fd2000df05670 */
[----:B------:R-:W-:Y:S05]  /*3cf0*/  BRA.U UP0, `(.L_x_73) ;  /* 0x00000011005c7547 */ /* 0x000fea000b800000 */
[----:B------:R-:W1:Y:S01]  /*3d00*/  S2UR UR10, SR_CgaCtaId ;  /* 0x00000000000a79c3 */ /* 0x000e620000008800 */
[----:B------:R-:W2:Y:S01]  /*3d10*/  LDCU UR31, c[0x0][0x370] ;  /* 0x00006e00ff1f77ac */ /* 0x000ea20008000800 */
[----:B------:R-:W-:Y:S02]  /*3d20*/  HFMA2 R13, -RZ, RZ, 0, 0 ;  /* 0x00000000ff0d7431 */ /* 0x000fe400000001ff */
[----:B------:R-:W-:Y:S01]  /*3d30*/  IMAD.MOV.U32 R15, RZ, RZ, 0x1 ;  /* 0x00000001ff0f7424 */ /* 0x000fe200078e00ff */
[----:B------:R-:W-:Y:S01]  /*3d40*/  MOV R7, 0x1000 ;  /* 0x0000100000077802 */ /* 0x000fe20000000f00 */
[----:B------:R-:W2:Y:S01]  /*3d50*/  LDCU.128 UR44, c[0x0][0xb10] ;  /* 0x00016200ff2c77ac */ /* 0x000ea20008000c00 */
[----:B------:R-:W-:Y:S01]  /*3d60*/  IMAD.MOV.U32 R14, RZ, RZ, RZ ;  /* 0x000000ffff0e7224 */ /* 0x000fe200078e00ff */
[----:B------:R-:W3:Y:S01]  /*3d70*/  LDC.64 R16, c[0x0][0x348] ;  /* 0x0000d200ff107b82 */ /* 0x000ee20000000a00 */
[----:B------:R-:W4:Y:S01]  /*3d80*/  LDCU UR30, c[0x0][0x374] ;  /* 0x00006e80ff1e77ac */ /* 0x000f220008000800 */
[----:B------:R-:W1:Y:S06]  /*3d90*/  LDCU UR15, c[0x0][0xb0c] ;  /* 0x00016180ff0f77ac */ /* 0x000e6c0008000800 */
[----:B------:R-:W3:Y:S01]  /*3da0*/  LDC.64 R2, c[0x0][0x888] ;  /* 0x00022200ff027b82 */ /* 0x000ee20000000a00 */
[----:B------:R-:W3:Y:S01]  /*3db0*/  LDCU UR49, c[0x0][0xb20] ;  /* 0x00016400ff3177ac */ /* 0x000ee20008000800 */
[----:B------:R-:W3:Y:S06]  /*3dc0*/  LDCU UR4, c[0x0][0xb30] ;  /* 0x00016600ff0477ac */ /* 0x000eec0008000800 */
[----:B------:R-:W3:Y:S01]  /*3dd0*/  LDC.64 R4, c[0x0][0x890] ;  /* 0x00022400ff047b82 */ /* 0x000ee20000000a00 */
[----:B------:R-:W-:Y:S01]  /*3de0*/  UMOV UR21, 0x400 ;  /* 0x0000040000157882 */ /* 0x000fe20000000000 */
[----:B--2---:R-:W-:-:S02]  /*3df0*/  UIMAD.WIDE.U32 UR6, UR31, UR44, URZ ;  /* 0x0000002c1f0672a5 */ /* 0x004fc4000f8e00ff */
[----:B----4-:R-:W-:Y:S02]  /*3e00*/  UIMAD.WIDE.U32 UR8, UR30, UR47, URZ ;  /* 0x0000002f1e0872a5 */ /* 0x010fe4000f8e00ff */
[----:B-1----:R-:W-:Y:S02]  /*3e10*/  ULEA UR21, UR10, UR21, 0x18 ;  /* 0x000000150a157291 */ /* 0x002fe4000f8ec0ff */
[----:B------:R-:W-:Y:S02]  /*3e20*/  UPLOP3.LUT UP3, UPT, UPT, UPT, UPT, 0x40, 0x4 ;  /* 0x000000000004789c */ /* 0x000fe40003f6e870 */
[----:B------:R-:W-:Y:S02]  /*3e30*/  UIADD3 UR37, UPT, UPT, UR21, 0x48, URZ ;  /* 0x0000004815257890 */ /* 0x000fe4000fffe0ff */
[----:B------:R-:W-:Y:S02]  /*3e40*/  UIADD3 UR33, UPT, UPT, UR21, 0x30, URZ ;  /* 0x0000003015217890 */ /* 0x000fe4000fffe0ff */
[----:B------:R-:W-:-:S02]  /*3e50*/  UIADD3 UR25, UPT, UPT, UR21, 0x38, URZ ;  /* 0x0000003815197890 */ /* 0x000fc4000fffe0ff */
[----:B------:R-:W-:Y:S01]  /*3e60*/  UIADD3 UR17, UPT, UPT, UR21, 0x40, URZ ;  /* 0x0000004015117890 */ /* 0x000fe2000fffe0ff */
[----:B------:R-:W-:Y:S01]  /*3e70*/  UMOV UR6, UR7 ;  /* 0x0000000700067c82 */ /* 0x000fe20008000000 */
[----:B------:R-:W-:Y:S01]  /*3e80*/  UMOV UR41, UR9 ;  /* 0x0000000900297c82 */ /* 0x000fe20008000000 */
[----:B------:R-:W-:Y:S02]  /*3e90*/  UISETP.GE.AND UP0, UPT, UR42, 0x1, UPT ;  /* 0x000000012a00788c */ /* 0x000fe4000bf06270 */
[----:B------:R-:W-:Y:S01]  /*3ea0*/  UISETP.NE.AND UP4, UPT, UR42, 0x1, UPT ;  /* 0x000000012a00788c */ /* 0x000fe2000bf85270 */
[----:B------:R-:W1:Y:S01]  /*3eb0*/  LDCU.64 UR22, c[0x0][0xb28] ;  /* 0x00016500ff1677ac */ /* 0x000e620008000a00 */
[----:B------:R-:W-:Y:S02]  /*3ec0*/  UISETP.NE.AND UP6, UPT, UR15, 0x1, UPT ;  /* 0x000000010f00788c */ /* 0x000fe4000bfc5270 */
[----:B------:R-:W-:Y:S02]  /*3ed0*/  UISETP.NE.AND UP5, UPT, UR46, 0x1, UPT ;  /* 0x000000012e00788c */ /* 0x000fe4000bfa5270 */
[----:B------:R-:W-:-:S02]  /*3ee0*/  UPRMT UR37, UR10, 0x654, UR37 ;  /* 0x000006540a257896 */ /* 0x000fc40008000025 */
[----:B------:R-:W-:Y:S02]  /*3ef0*/  USHF.R.U32.HI UR43, URZ, UR45, UR6 ;  /* 0x0000002dff2b7299 */ /* 0x000fe40008011606 */
[----:B------:R-:W-:Y:S02]  /*3f00*/  UPRMT UR40, UR10, 0x654, UR33 ;  /* 0x000006540a287896 */ /* 0x000fe40008000021 */
[----:B------:R-:W-:Y:S02]  /*3f10*/  UPRMT UR39, UR10, 0x654, UR25 ;  /* 0x000006540a277896 */ /* 0x000fe40008000019 */
[----:B------:R-:W-:Y:S02]  /*3f20*/  UPRMT UR38, UR10, 0x654, UR17 ;  /* 0x000006540a267896 */ /* 0x000fe40008000011 */
[----:B---3--:R-:W-:Y:S02]  /*3f30*/  USHF.R.U32.HI UR41, URZ, UR49, UR41 ;  /* 0x00000031ff297299 */ /* 0x008fe40008011629 */
[----:B------:R-:W-:-:S11]  /*3f40*/  UISETP.NE.AND UP2, UPT, UR4, 0x1, UPT ;  /* 0x000000010400788c */ /* 0x000fd6000bf45270 */
.L_x_84:
[C---:B------:R-:W-:Y:S02]  /*3f50*/  LEA R12, R14.reuse, UR21, 0x3 ;  /* 0x000000150e0c7c11 */ /* 0x040fe4000f8e18ff */
[----:B------:R-:W-:Y:S02]  /*3f60*/  SHF.L.U32 R0, R13, 0x1f, RZ ;  /* 0x0000001f0d007819 */ /* 0x000fe400000006ff */
[----:B------:R-:W-:Y:S02]  /*3f70*/  LEA R8, R14, UR21, 0x4 ;  /* 0x000000150e087c11 */ /* 0x000fe4000f8e20ff */
[----:B--2---:R-:W2:Y:S02]  /*3f80*/  SYNCS.PHASECHK.TRANS64.TRYWAIT P0, [R12+URZ+0x80], R0 ;  /* 0x000080000c0075a7 */ /* 0x004ea400080011ff */
[----:B--2---:R-:W-:Y:S05]  /*3f90*/  @!P0 BRA `(.L_x_74) ;  /* 0x0000004800a88947 */ /* 0x004fea0003800000 */
.L_x_162:
[----:B------:R-:W3:Y:S01]  /*3fa0*/  LDS.128 R8, [R8+0x110] ;  /* 0x0001100008087984 */ /* 0x000ee20000000c00 */
[----:B------:R-:W-:Y:S01]  /*3fb0*/  UISETP.GE.AND UP0, UPT, UR42, 0x1, UPT ;  /* 0x000000012a00788c */ /* 0x000fe2000bf06270 */
[----:B------:R-:W-:Y:S01]  /*3fc0*/  @!PT LDS RZ, [RZ] ;  /* 0x00000000fffff984 */ /* 0x000fe20000000800 */
[----:B------:R-:W-:Y:S01]  /*3fd0*/  @!PT LDS RZ, [RZ] ;  /* 0x00000000fffff984 */ /* 0x000fe20000000800 */
[----:B------:R-:W-:Y:S01]  /*3fe0*/  @!PT LDS RZ, [RZ] ;  /* 0x00000000fffff984 */ /* 0x000fe20000000800 */
[----:B------:R-:W-:Y:S01]  /*3ff0*/  @!PT LDS RZ, [RZ] ;  /* 0x00000000fffff984 */ /* 0x000fe20000000800 */
[----:B------:R4:W-:Y:S06]  /*4000*/  MEMBAR.ALL.CTA ;  /* 0x0000000000007992 */ /* 0x0009ec0000008000 */
[----:B----4-:R-:W4:Y:S01]  /*4010*/  FENCE.VIEW.ASYNC.S ;  /* 0x00000000000073c6 */ /* 0x010f220000000000 */
[----:B---3--:R-:W-:Y:S11]  /*4020*/  LOP3.LUT P0, RZ, R10, 0x1, RZ, 0xc0, !PT ;  /* 0x000000010aff7812 */ /* 0x008ff6000780c0ff */
[----:B------:R-:W-:Y:S02]  /*4030*/  @!UPT UIADD3 URZ, UPT, UPT, URZ, URZ, URZ ;  /* 0x000000fffffff290 */ /* 0x000fe4000fffe0ff */
[----:B----4-:R-:W-:Y:S01]  /*4040*/  VOTEU.ANY UP1, P0 ;  /* 0x0000000000ff7886 */ /* 0x010fe20000020100 */
[----:B------:R-:W-:Y:S11]  /*4050*/  PLOP3.LUT P0, PT, PT, PT, UP1, 0x80, 0x8 ;  /* 0x000000000008781c */ /* 0x000ff60003f0f018 */
[----:B------:R-:W-:Y:S02]  /*4060*/  @!UPT UIADD3 URZ, UPT, UPT, URZ, URZ, URZ ;  /* 0x000000fffffff290 */ /* 0x000fe4000fffe0ff */
[----:B--2---:R-:W-:Y:S02]  /*4070*/  @P0 SHF.R.U32.HI R0, RZ, 0x10, R9 ;  /* 0x00000010ff000819 */ /* 0x004fe40000011609 */
[----:B------:R-:W-:Y:S02]  /*4080*/  @P0 MOV R6, R8 ;  /* 0x0000000800060202 */ /* 0x000fe40000000f00 */
[----:B------:R-:W-:Y:S01]  /*4090*/  @P0 R2UR UR4, R0 ;  /* 0x00000000000402ca */ /* 0x000fe200000e0000 */
[----:B------:R-:W-:Y:S01]  /*40a0*/  VIADD R0, R12, 0x90 ;  /* 0x000000900c007836 */ /* 0x000fe20000000000 */
[----:B------:R-:W-:Y:S02]  /*40b0*/  @P0 LOP3.LUT R8, R9, 0xffff, RZ, 0xc0, !PT ;  /* 0x0000ffff09080812 */ /* 0x000fe400078ec0ff */
[----:B------:R-:W-:Y:S02]  /*40c0*/  @P0 R2UR UR6, R6 ;  /* 0x00000000060602ca */ /* 0x000fe400000e0000 */
[----:B------:R-:W-:Y:S02]  /*40d0*/  PRMT R0, RZ, 0x654, R0 ;  /* 0x00000654ff007816 */ /* 0x000fe40000000000 */
[----:B------:R-:W-:Y:S02]  /*40e0*/  @P0 R2UR UR5, R8 ;  /* 0x00000000080502ca */ /* 0x000fe400000e0000 */
[----:B------:R2:W-:Y:S03]  /*40f0*/  SYNCS.ARRIVE.TRANS64.RED.A1T0 RZ, [R0+URZ], RZ ;  /* 0x000000ff00ff79a7 */ /* 0x0005e600081004ff */
[----:B------:R-:W-:Y:S04]  /*4100*/  @UP1 UMOV UR29, UR4 ;  /* 0x00000004001d1c82 */ /* 0x000fe80008000000 */
[----:B------:R-:W-:Y:S04]  /*4110*/  @UP1 UMOV UR14, UR6 ;  /* 0x00000006000e1c82 */ /* 0x000fe80008000000 */
[----:B------:R-:W-:Y:S01]  /*4120*/  @UP1 UMOV UR13, UR5 ;  /* 0x00000005000d1c82 */ /* 0x000fe20008000000 */
[----:B------:R-:W-:Y:S05]  /*4130*/  BRA.U !UP0, `(.L_x_75) ;  /* 0x0000000108a47547 */ /* 0x000fea000b800000 */
[----:B------:R-:W-:Y:S02]  /*4140*/  UIMAD.WIDE.U32 UR18, UR13, UR47, URZ ;  /* 0x0000002f0d1272a5 */ /* 0x000fe4000f8e00ff */
[----:B------:R-:W-:Y:S02]  /*4150*/  UIMAD.WIDE.U32 UR26, UR14, UR44, URZ ;  /* 0x0000002c0e1a72a5 */ /* 0x000fe4000f8e00ff */
[----:B------:R-:W-:Y:S02]  /*4160*/  USEL UR4, UR30, UR41, !UP5 ;  /* 0x000000291e047287 */ /* 0x000fe4000e800000 */
[----:B------:R-:W-:Y:S02]  /*4170*/  USEL UR7, UR31, UR43, !UP6 ;  /* 0x0000002b1f077287 */ /* 0x000fe4000f000000 */
[----:B-1----:R-:W-:Y:S02]  /*4180*/  UIMAD.WIDE.U32 UR8, UR4, UR22, URZ ;  /* 0x00000016040872a5 */ /* 0x002fe4000f8e00ff */
[----:B------:R-:W-:Y:S01]  /*4190*/  UIMAD.WIDE.U32 UR10, UR7, UR22, URZ ;  /* 0x00000016070a72a5 */ /* 0x000fe2000f8e00ff */
[----:B------:R-:W-:Y:S02]  /*41a0*/  UMOV UR5, UR19 ;  /* 0x0000001300057c82 */ /* 0x000fe40008000000 */
[----:B------:R-:W-:Y:S03]  /*41b0*/  USHF.R.U32.HI UR6, URZ, UR49, UR5 ;  /* 0x00000031ff067299 */ /* 0x000fe60008011605 */
[----:B------:R-:W-:Y:S01]  /*41c0*/  UMOV UR5, UR27 ;  /* 0x0000001b00057c82 */ /* 0x000fe20008000000 */
[----:B------:R-:W-:Y:S02]  /*41d0*/  USEL UR6, UR13, UR6, !UP5 ;  /* 0x000000060d067287 */ /* 0x000fe4000e800000 */
[----:B------:R-:W-:Y:S03]  /*41e0*/  USHF.R.U32.HI UR12, URZ, UR45, UR5 ;  /* 0x0000002dff0c7299 */ /* 0x000fe60008011605 */
[----:B------:R-:W-:Y:S02]  /*41f0*/  UMOV UR5, UR9 ;  /* 0x0000000900057c82 */ /* 0x000fe40008000000 */
[----:B------:R-:W-:Y:S03]  /*4200*/  @UP4 USHF.R.U32.HI UR4, URZ, UR23, UR5 ;  /* 0x00000017ff044299 */ /* 0x000fe60008011605 */
[----:B------:R-:W-:Y:S01]  /*4210*/  UMOV UR5, UR11 ;  /* 0x0000000b00057c82 */ /* 0x000fe20008000000 */
[----:B------:R-:W-:Y:S02]  /*4220*/  UIMAD UR4, UR42, UR4, URZ ;  /* 0x000000042a0472a4 */ /* 0x000fe4000f8e02ff */
[----:B------:R-:W-:Y:S02]  /*4230*/  @UP4 USHF.R.U32.HI UR7, URZ, UR23, UR5 ;  /* 0x00000017ff074299 */ /* 0x000fe40008011605 */
[----:B------:R-:W-:Y:S02]  /*4240*/  UIMAD.WIDE.U32 UR10, UR6, UR22, URZ ;  /* 0x00000016060a72a5 */ /* 0x000fe4000f8e00ff */
[----:B------:R-:W-:Y:S02]  /*4250*/  USEL UR5, UR14, UR12, !UP6 ;  /* 0x0000000c0e057287 */ /* 0x000fe4000f000000 */
[----:B------:R-:W-:Y:S02]  /*4260*/  UIMAD UR8, UR42, UR7, URZ ;  /* 0x000000072a0872a4 */ /* 0x000fe4000f8e02ff */
[----:B------:R-:W-:Y:S03]  /*4270*/  UISETP.GE.AND UP0, UPT, UR6, UR4, UPT ;  /* 0x000000040600728c */ /* 0x000fe6000bf06270 */
[----:B------:R-:W-:Y:S01]  /*4280*/  UMOV UR4, UR11 ;  /* 0x0000000b00047c82 */ /* 0x000fe20008000000 */
[----:B------:R-:W-:Y:S02]  /*4290*/  UISETP.GE.OR UP0, UPT, UR5, UR8, UP0 ;  /* 0x000000080500728c */ /* 0x000fe40008706670 */
[----:B------:R-:W-:Y:S02]  /*42a0*/  USHF.R.U32.HI UR4, URZ, UR23, UR4 ;  /* 0x00000017ff047299 */ /* 0x000fe40008011604 */
[----:B------:R-:W-:Y:S02]  /*42b0*/  UIMAD.WIDE.U32 UR8, UR5, UR22, URZ ;  /* 0x00000016050872a5 */ /* 0x000fe4000f8e00ff */
[----:B------:R-:W-:Y:S04]  /*42c0*/  USEL UR10, UR6, UR4, !UP4 ;  /* 0x00000004060a7287 */ /* 0x000fe8000e000000 */
[----:B------:R-:W-:Y:S01]  /*42d0*/  UIADD3 UR11, UPT, UPT, -UR10, URZ, URZ ;  /* 0x000000ff0a0b7290 */ /* 0x000fe2000fffe1ff */
[----:B------:R-:W-:Y:S02]  /*42e0*/  @!UP0 UMOV UR4, UR9 ;  /* 0x0000000900048c82 */ /* 0x000fe40008000000 */
[----:B------:R-:W-:Y:S02]  /*42f0*/  @!UP0 USHF.R.U32.HI UR4, URZ, UR23, UR4 ;  /* 0x00000017ff048299 */ /* 0x000fe40008011604 */
[----:B------:R-:W-:Y:S02]  /*4300*/  UIMAD UR8, UR42, UR11, UR6 ;  /* 0x0000000b2a0872a4 */ /* 0x000fe4000f8e0206 */
[----:B------:R-:W-:Y:S04]  /*4310*/  @!UP0 USEL UR4, UR5, UR4, !UP4 ;  /* 0x0000000405048287 */ /* 0x000fe8000e000000 */
[----:B------:R-:W-:Y:S02]  /*4320*/  @!UP0 UIMAD UR8, UR7, UR8, UR4 ;  /* 0x00000008070882a4 */ /* 0x000fe4000f8e0204 */
[----:B------:R-:W-:Y:S02]  /*4330*/  @!UP0 UIADD3 UR9, UPT, UPT, UR10, -UR4, URZ ;  /* 0x800000040a098290 */ /* 0x000fe4000fffe0ff */
[----:B------:R-:W-:Y:S02]  /*4340*/  UIADD3 UR4, UPT, UPT, -UR5, URZ, URZ ;  /* 0x000000ff05047290 */ /* 0x000fe4000fffe1ff */
[----:B------:R-:W-:Y:S02]  /*4350*/  UIADD3 UR7, UPT, UPT, -UR6, URZ, URZ ;  /* 0x000000ff06077290 */ /* 0x000fe4000fffe1ff */
[----:B------:R-:W-:Y:S02]  /*4360*/  @!UP0 UIMAD UR6, UR9, UR42, UR5 ;  /* 0x0000002a090682a4 */ /* 0x000fe4000f8e0205 */
[----:B------:R-:W-:Y:S02]  /*4370*/  UIMAD UR14, UR15, UR4, UR14 ;  /* 0x000000040f0e72a4 */ /* 0x000fe4000f8e020e */
[----:B------:R-:W-:Y:S01]  /*4380*/  UIMAD UR13, UR46, UR7, UR13 ;  /* 0x000000072e0d72a4 */ /* 0x000fe2000f8e020d */
[----:B------:R-:W-:Y:S02]  /*4390*/  @!UP0 UMOV UR5, UR8 ;  /* 0x0000000800058c82 */ /* 0x000fe40008000000 */
[----:B------:R-:W-:Y:S02]  /*43a0*/  UIMAD UR14, UR5, UR15, UR14 ;  /* 0x0000000f050e72a4 */ /* 0x000fe4000f8e020e */
[----:B------:R-:W-:Y:S11]  /*43b0*/  UIMAD UR13, UR6, UR46, UR13 ;  /* 0x0000002e060d72a4 */ /* 0x000ff6000f8e020d */
[----:B------:R-:W-:Y:S01]  /*43c0*/  @!UPT UIADD3 URZ, UPT, UPT, URZ, URZ, URZ ;  /* 0x000000fffffff290 */ /* 0x000fe2000fffe0ff */
.L_x_75:
[----:B------:R-:W3:Y:S01]  /*43d0*/  @!UP2 LDCU.128 UR8, c[0x0][0xb10] ;  /* 0x00016200ff08a7ac */ /* 0x000ee20008000c00 */
[C---:B------:R-:W-:Y:S02]  /*43e0*/  ISETP.NE.U32.AND P1, PT, R4.reuse, RZ, PT ;  /* 0x000000ff0400720c */ /* 0x040fe40003f25070 */
[----:B------:R-:W-:Y:S02]  /*43f0*/  ISETP.NE.U32.AND P0, PT, R4, RZ, PT ;  /* 0x000000ff0400720c */ /* 0x000fe40003f05070 */
[C---:B------:R-:W-:Y:S02]  /*4400*/  ISETP.NE.AND.EX P1, PT, R5.reuse, RZ, PT, P1 ;  /* 0x000000ff0500720c */ /* 0x040fe40003f25310 */
[----:B------:R-:W-:Y:S01]  /*4410*/  ISETP.NE.AND.EX P0, PT, R5, RZ, PT, P0 ;  /* 0x000000ff0500720c */ /* 0x000fe20003f05300 */
[----:B------:R-:W4:Y:S01]  /*4420*/  @!UP2 LDCU UR5, c[0x0][0xb0c] ;  /* 0x00016180ff05a7ac */ /* 0x000f220008000800 */
[----:B------:R-:W-:Y:S01]  /*4430*/  SHF.L.U32 R9, R15, 0x1f, RZ ;  /* 0x0000001f0f097819 */ /* 0x000fe200000006ff */
[----:B------:R-:W-:Y:S02]  /*4440*/  USHF.L.U32 UR35, UR16, 0x6, URZ ;  /* 0x0000000610237899 */ /* 0x000fe400080006ff */
[----:B------:R-:W-:Y:S02]  /*4450*/  USHF.L.U32 UR34, UR20, 0x7, URZ ;  /* 0x0000000714227899 */ /* 0x000fe400080006ff */
[----:B---3--:R-:W-:Y:S07]  /*4460*/  UIMAD.WIDE.U32 UR6, UR14, UR8, URZ ;  /* 0x000000080e0672a5 */ /* 0x008fee000f8e00ff */
[----:B------:R-:W-:Y:S01]  /*4470*/  @!UP2 UMOV UR4, UR7 ;  /* 0x000000070004ac82 */ /* 0x000fe20008000000 */
[----:B----4-:R-:W-:Y:S02]  /*4480*/  @!UP2 UISETP.NE.AND UP0, UPT, UR5, 0x1, UPT ;  /* 0x000000010500a88c */ /* 0x010fe4000bf05270 */
[----:B------:R-:W-:Y:S02]  /*4490*/  @!UP2 USHF.R.U32.HI UR4, URZ, UR9, UR4 ;  /* 0x00000009ff04a299 */ /* 0x000fe40008011604 */
[----:B------:R-:W-:Y:S02]  /*44a0*/  UIMAD.WIDE.U32 UR6, UR13, UR11, URZ ;  /* 0x0000000b0d0672a5 */ /* 0x000fe4000f8e00ff */
[----:B------:R-:W-:Y:S02]  /*44b0*/  @!UP2 USEL UR8, UR14, UR4, !UP0 ;  /* 0x000000040e08a287 */ /* 0x000fe4000c000000 */
[----:B------:R-:W-:Y:S03]  /*44c0*/  @!UP2 UISETP.NE.AND UP0, UPT, UR10, 0x1, UPT ;  /* 0x000000010a00a88c */ /* 0x000fe6000bf05270 */
[----:B------:R-:W-:Y:S02]  /*44d0*/  @!UP2 UMOV UR6, UR7 ;  /* 0x000000070006ac82 */ /* 0x000fe40008000000 */
[----:B------:R-:W3:Y:S02]  /*44e0*/  @!UP2 LDCU UR4, c[0x0][0xb20] ;  /* 0x00016400ff04a7ac */ /* 0x000ee40008000800 */
[----:B---3--:R-:W-:Y:S04]  /*44f0*/  @!UP2 USHF.R.U32.HI UR6, URZ, UR4, UR6 ;  /* 0x00000004ff06a299 */ /* 0x008fe80008011606 */
[----:B------:R-:W-:Y:S04]  /*4500*/  @!UP2 USEL UR6, UR13, UR6, !UP0 ;  /* 0x000000060d06a287 */ /* 0x000fe8000c000000 */
[----:B------:R-:W-:Y:S02]  /*4510*/  @!UP2 UIADD3 UR4, UPT, UPT, -UR8, UR6, URZ ;  /* 0x000000060804a290 */ /* 0x000fe4000fffe1ff */
[----:B------:R-:W-:Y:S02]  /*4520*/  @!UP2 UIADD3 UR6, UPT, UPT, UR8, -UR6, URZ ;  /* 0x800000060806a290 */ /* 0x000fe4000fffe0ff */
[----:B------:R-:W-:Y:S02]  /*4530*/  @!UP2 UIMAD UR14, UR4, UR5, UR14 ;  /* 0x00000005040ea2a4 */ /* 0x000fe4000f8e020e */
[----:B------:R-:W-:Y:S01]  /*4540*/  @!UP2 UIMAD UR13, UR6, UR10, UR13 ;  /* 0x0000000a060da2a4 */ /* 0x000fe2000f8e020d */
[----:B------:R-:W-:Y:S11]  /*4550*/  BRA.U UP3, `(.L_x_76) ;  /* 0x0000000103107547 */ /* 0x000ff6000b800000 */
[----:B------:R-:W-:Y:S04]  /*4560*/  MOV R6, UR48 ;  /* 0x0000003000067c02 */ /* 0x000fe80008000f00 */
[----:B------:R-:W-:Y:S04]  /*4570*/  SHF.L.U32 R6, R6, 0x1f, RZ ;  /* 0x0000001f06067819 */ /* 0x000fe800000006ff */
[----:B------:R-:W3:Y:S02]  /*4580*/  SYNCS.PHASECHK.TRANS64.TRYWAIT P2, [UR21+0x78], R6 ;  /* 0x00007806ff0075a7 */ /* 0x000ee40008041115 */
[----:B---3--:R-:W-:Y:S05]  /*4590*/  @!P2 BRA `(.L_x_77) ;  /* 0x00000044003ca947 */ /* 0x008fea0003800000 */
.L_x_76:
[----:B------:R-:W-:Y:S05]  /*45a0*/  @!P1 BRA `(.L_x_78) ;  /* 0x0000000000309947 */ /* 0x000fea0003800000 */
[----:B------:R-:W-:Y:S01]  /*45b0*/  ISETP.NE.U32.AND P1, PT, R2, RZ, PT ;  /* 0x000000ff0200720c */ /* 0x000fe20003f25070 */
[----:B------:R-:W3:Y:S01]  /*45c0*/  LDCU.64 UR4, c[0x0][0x358] ;  /* 0x00006b00ff0477ac */ /* 0x000ee20008000a00 */
[----:B------:R-:W-:Y:S02]  /*45d0*/  IMAD.MOV.U32 R45, RZ, RZ, 0x1 ;  /* 0x00000001ff2d7424 */ /* 0x000fe400078e00ff */
[----:B------:R-:W-:Y:S11]  /*45e0*/  ISETP.NE.AND.EX P1, PT, R3, RZ, PT, P1 ;  /* 0x000000ff0300720c */ /* 0x000ff60003f25310 */
[----:B------:R-:W-:Y:S02]  /*45f0*/  @!UPT UIADD3 URZ, UPT, UPT, URZ, URZ, URZ ;  /* 0x000000fffffff290 */ /* 0x000fe4000fffe0ff */
[----:B------:R-:W4:Y:S01]  /*4600*/  @P1 LDC.64 R10, c[0x0][0x888] ;  /* 0x00022200ff0a1b82 */ /* 0x000f220000000a00 */
[----:B--2---:R-:W-:Y:S04]  /*4610*/  @P1 IMAD R0, R4, UR36, RZ ;  /* 0x0000002404001c24 */ /* 0x004fe8000f8e02ff */
[----:B----4-:R-:W-:Y:S04]  /*4620*/  @P1 IMAD.WIDE R10, R0, 0x4, R10 ;  /* 0x00000004000a1825 */ /* 0x010fe800078e020a */
[----:B------:R-:W-:Y:S01]  /*4630*/  HFMA2 R0, -RZ, RZ, 0, 5.9604644775390625e-08 ;  /* 0x00000001ff007431 */ /* 0x000fe200000001ff */
[----:B---3-5:R3:W5:Y:S04]  /*4640*/  @P1 LDG.E R27, desc[UR4][R10.64] ;  /* 0x000000040a1b1981 */ /* 0x028768000c1e1900 */
[----:B------:R-:W-:Y:S01]  /*4650*/  @!P1 PRMT R45, R0, 0x7610, R45 ;  /* 0x00007610002d9816 */ /* 0x000fe2000000002d */
[----:B---3--:R-:W4:Y:S06]  /*4660*/  @!P1 LDC R27, c[0x0][0x880] ;  /* 0x00022000ff1b9b82 */ /* 0x008f2c0000000800 */
.L_x_78:
[----:B----45:R-:W-:Y:S01]  /*4670*/  @!P0 FSETP.EQ.AND P1, PT, R27, RZ, PT ;  /* 0x000000ff1b00820b */ /* 0x030fe20003f22000 */
[----:B------:R-:W-:Y:S01]  /*4680*/  @!UPT UIADD3 URZ, UPT, UPT, URZ, URZ, URZ ;  /* 0x000000fffffff290 */ /* 0x000fe2000fffe0ff */
[----:B------:R-:W-:Y:S11]  /*4690*/  @!P0 BRA `(.L_x_79) ;  /* 0x0000000000188947 */ /* 0x000ff60003800000 */
[----:B------:R-:W-:Y:S02]  /*46a0*/  LOP3.LUT P0, RZ, R45, 0xff, RZ, 0xc0, !PT ;  /* 0x000000ff2dff7812 */ /* 0x000fe4000780c0ff */
[----:B------:R-:W-:Y:S04]  /*46b0*/  ISETP.NE.U32.AND P1, PT, R2, RZ, PT ;  /* 0x000000ff0200720c */ /* 0x000fe80003f25070 */
[----:B------:R-:W-:Y:S04]  /*46c0*/  ISETP.NE.AND.EX P1, PT, R3, RZ, PT, P1 ;  /* 0x000000ff0300720c */ /* 0x000fe80003f25310 */
[----:B------:R-:W-:Y:S03]  /*46d0*/  PLOP3.LUT P1, PT, P1, PT, PT, 0x8, 0x80 ;  /* 0x000000000080781c */ /* 0x000fe60000f2e170 */
[----:B------:R-:W-:Y:S11]  /*46e0*/  @P0 FSETP.EQ.AND P1, PT, R27, RZ, PT ;  /* 0x000000ff1b00020b */ /* 0x000ff60003f22000 */
[----:B------:R-:W-:Y:S02]  /*46f0*/  @!UPT UIADD3 URZ, UPT, UPT, URZ, URZ, URZ ;  /* 0x000000fffffff290 */ /* 0x000fe4000fffe0ff */
.L_x_79:
[----:B------:R-:W3:Y:S01]  /*4700*/  SYNCS.PHASECHK.TRANS64.TRYWAIT P2, [UR21+0x50], R9 ;  /* 0x00005009ff0075a7 */ /* 0x000ee20008041115 */
[----:B------:R-:W-:Y:S04]  /*4710*/  ELECT P0, URZ, PT ;  /* 0x0000000000ff782f */ /* 0x000fe80003800000 */
[----:B------:R-:W-:Y:S11]  /*4720*/  PLOP3.LUT P1, PT, P1, P0, PT, 0xf2, 0x2f ;  /* 0x00000000002f781c */ /* 0x000ff60000f21e72 */
[----:B------:R-:W-:Y:S02]  /*4730*/  @!UPT UIADD3 URZ, UPT, UPT, URZ, URZ, URZ ;  /* 0x000000fffffff290 */ /* 0x000fe4000fffe0ff */
[----:B------:R-:W-:Y:S05]  /*4740*/  @!P1 IADD3 R8, P0, PT, R16, 0x580, RZ ;  /* 0x0000058010089810 */ /* 0x000fea0007f1e0ff */
[----:B--2---:R-:W-:Y:S01]  /*4750*/  @!P1 IMAD.X R6, RZ, RZ, R17, P0 ;  /* 0x000000ffff069224 */ /* 0x004fe200000e0611 */
[----:B---3--:R-:W-:Y:S07]  /*4760*/  @!P2 BRA `(.L_x_80) ;  /* 0x0000004000e0a947 */ /* 0x008fee0003800000 */
.L_x_165:
[----:B------:R-:W-:Y:S01]  /*4770*/  @!P1 R2UR UR5, R8 ;  /* 0x00000000080592ca */ /* 0x000fe200000e0000 */
[----:B------:R-:W-:Y:S01]  /*4780*/  VOTEU.ALL UP0, P1 ;  /* 0x0000000000ff7886 */ /* 0x000fe20000800000 */
[----:B------:R-:W-:Y:S01]  /*4790*/  @!P1 R2UR UR4, R6 ;  /* 0x00000000060492ca */ /* 0x000fe200000e0000 */
[----:B--2---:R-:W-:Y:S01]  /*47a0*/  @!P1 IMAD.MOV.U32 R0, RZ, RZ, 0x1000 ;  /* 0x00001000ff009424 */ /* 0x004fe200078e00ff */
[----:B------:R-:W-:Y:S01]  /*47b0*/  UMOV UR6, 0x0 ;  /* 0x0000000000067882 */ /* 0x000fe20000000000 */
[----:B------:R-:W-:Y:S01]  /*47c0*/  UMOV UR7, 0x10000000 ;  /* 0x1000000000077882 */ /* 0x000fe20000000000 */
[----:B------:R-:W-:Y:S01]  /*47d0*/  @!UP0 UIADD3 UR32, UPT, UPT, UR21, 0x200, URZ ;  /* 0x0000020015208890 */ /* 0x000fe2000fffe0ff */
[----:B------:R-:W-:Y:S01]  /*47e0*/  @!P1 IADD3 R8, P0, PT, R16, 0x580, RZ ;  /* 0x0000058010089810 */ /* 0x000fe20007f1e0ff */
[----:B------:R-:W-:Y:S04]  /*47f0*/  VOTEU.ALL UP0, P1 ;  /* 0x0000000000ff7886 */ /* 0x000fe80000800000 */
[----:B------:R-:W-:Y:S02]  /*4800*/  @!P1 IMAD.X R6, RZ, RZ, R17, P0 ;  /* 0x000000ffff069224 */ /* 0x000fe400000e0611 */
[----:B------:R-:W-:Y:S02]  /*4810*/  IMAD.U32 R10, RZ, RZ, UR5 ;  /* 0x00000005ff0a7e24 */ /* 0x000fe4000f8e00ff */
[----:B------:R-:W-:Y:S03]  /*4820*/  IMAD.U32 R11, RZ, RZ, UR4 ;  /* 0x00000004ff0b7e24 */ /* 0x000fe6000f8e00ff */
[----:B------:R-:W-:Y:S02]  /*4830*/  @!P1 R2UR UR4, R10 ;  /* 0x000000000a0492ca */ /* 0x000fe400000e0000 */
[----:B------:R-:W-:Y:S11]  /*4840*/  @!P1 R2UR UR5, R11 ;  /* 0x000000000b0592ca */ /* 0x000ff600000e0000 */
[----:B------:R-:W-:Y:S02]  /*4850*/  @!UPT UIADD3 URZ, UPT, UPT, URZ, URZ, URZ ;  /* 0x000000fffffff290 */ /* 0x000fe4000fffe0ff */
[----:B------:R2:W-:Y:S01]  /*4860*/  @!UP0 UTMALDG.3D [UR32], [UR4], desc[UR6] ;  /* 0x00000620040085b4 */ /* 0x0005e20008011000 */
[----:B------:R2:W-:Y:S01]  /*4870*/  @!P1 SYNCS.ARRIVE.TRANS64.RED.A0TR RZ, [UR21+0x30], R0 ;  /* 0x00003000ffff99a7 */ /* 0x0005e20008300415 */
[----:B------:R-:W-:Y:S01]  /*4880*/  SYNCS.ARRIVE.TRANS64.RED.A1T0 RZ, [UR40], RZ ;  /* 0x000000ffffff79a7 */ /* 0x000fe20008100428 */
[----:B------:R-:W3:Y:S02]  /*4890*/  SYNCS.PHASECHK.TRANS64.TRYWAIT P2, [UR21+0x58], R9 ;  /* 0x00005809ff0075a7 */ /* 0x000ee40008041115 */
[----:B--23--:R-:W-:Y:S05]  /*48a0*/  @!P2 BRA `(.L_x_81) ;  /* 0x0000004000a8a947 */ /* 0x00cfea0003800000 */
.L_x_167:
        /* <DEDUP_REMOVED lines=8> */
[----:B------:R-:W-:Y:S01]  /*4930*/  @!UP0 UIADD3 UR24, UPT, UPT, UR21, 0x1200, URZ ;  /* 0x0000120015188890 */ /* 0x000fe2000fffe0ff */
[----:B------:R-:W-:Y:S01]  /*4940*/  VOTEU.ALL UP0, P1 ;  /* 0x0000000000ff7886 */ /* 0x000fe20000800000 */
[----:B------:R-:W-:Y:S01]  /*4950*/  UMOV UR27, UR35 ;  /* 0x00000023001b7c82 */ /* 0x000fe20008000000 */
[----:B------:R-:W-:Y:S02]  /*4960*/  UMOV UR28, UR36 ;  /* 0x00000024001c7c82 */ /* 0x000fe40008000000 */
[----:B------:R-:W-:Y:S02]  /*4970*/  IMAD.U32 R10, RZ, RZ, UR5 ;  /* 0x00000005ff0a7e24 */ /* 0x000fe4000f8e00ff */
[----:B------:R-:W-:Y:S02]  /*4980*/  IMAD.U32 R11, RZ, RZ, UR4 ;  /* 0x00000004ff0b7e24 */ /* 0x000fe4000f8e00ff */
[----:B------:R-:W-:Y:S01]  /*4990*/  @!P1 IMAD.X R6, RZ, RZ, R17, P0 ;  /* 0x000000ffff069224 */ /* 0x000fe200000e0611 */
        /* <DEDUP_REMOVED lines=8> */
.L_x_169:
[----:B------:R-:W-:Y:S01]  /*4a20*/  @!P1 R2UR UR5, R8 ;  /* 0x00000000080592ca */ /* 0x000fe200000e0000 */
[----:B------:R-:W-:Y:S01]  /*4a30*/  VOTEU.ALL UP0, P1 ;  /* 0x0000000000ff7886 */ /* 0x000fe20000800000 */
[----:B------:R-:W-:Y:S01]  /*4a40*/  @!P1 R2UR UR4, R6 ;  /* 0x00000000060492ca */ /* 0x000fe200000e0000 */
[----:B--2---:R-:W-:Y:S01]  /*4a50*/  @!P1 IMAD.MOV.U32 R0, RZ, RZ, 0x1000 ;  /* 0x00001000ff009424 */ /* 0x004fe200078e00ff */
[----:B------:R-:W-:Y:S01]  /*4a60*/  UMOV UR6, 0x0 ;  /* 0x0000000000067882 */ /* 0x000fe20000000000 */
[----:B------:R-:W-:Y:S01]  /*4a70*/  UMOV UR7, 0x10000000 ;  /* 0x1000000000077882 */ /* 0x000fe20000000000 */
[----:B------:R-:W-:Y:S01]  /*4a80*/  @!UP0 UIADD3 UR18, UPT, UPT, UR34, 0x40, URZ ;  /* 0x0000004022128890 */ /* 0x000fe2000fffe0ff */
[----:B------:R-:W-:Y:S01]  /*4a90*/  VIADD R14, R14, 0x1 ;  /* 0x000000010e0e7836 */ /* 0x000fe20000000000 */
[----:B------:R-:W-:Y:S01]  /*4aa0*/  @!UP0 UIADD3 UR16, UPT, UPT, UR21, 0x2200, URZ ;  /* 0x0000220015108890 */ /* 0x000fe2000fffe0ff */
[----:B------:R-:W-:Y:S01]  /*4ab0*/  VOTEU.ALL UP0, P1 ;  /* 0x0000000000ff7886 */ /* 0x000fe20000800000 */
[----:B------:R-:W-:Y:S01]  /*4ac0*/  UMOV UR19, UR35 ;  /* 0x0000002300137c82 */ /* 0x000fe20008000000 */
[----:B------:R-:W-:Y:S02]  /*4ad0*/  UMOV UR20, UR36 ;  /* 0x0000002400147c82 */ /* 0x000fe40008000000 */
        /* <DEDUP_REMOVED lines=10> */
.L_x_171:
[----:B------:R-:W-:Y:S01]  /*4b80*/  @!P1 IADD3 R6, P0, PT, R16, 0x580, RZ ;  /* 0x0000058010069810 */ /* 0x000fe20007f1e0ff */
[----:B------:R-:W-:Y:S01]  /*4b90*/  VOTEU.ALL UP0, P1 ;  /* 0x0000000000ff7886 */ /* 0x000fe20000800000 */
[----:B------:R-:W-:Y:S01]  /*4ba0*/  UMOV UR6, 0x0 ;  /* 0x0000000000067882 */ /* 0x000fe20000000000 */
[----:B------:R-:W-:Y:S01]  /*4bb0*/  UMOV UR7, 0x10000000 ;  /* 0x1000000000077882 */ /* 0x000fe20000000000 */
[----:B------:R-:W-:Y:S01]  /*4bc0*/  @!P1 R2UR UR5, R6 ;  /* 0x00000000060592ca */ /* 0x000fe200000e0000 */
[----:B--2---:R-:W-:Y:S01]  /*4bd0*/  @!P1 IMAD.X R0, RZ, RZ, R17, P0 ;  /* 0x000000ffff009224 */ /* 0x004fe200000e0611 */
[----:B------:R-:W-:Y:S01]  /*4be0*/  @!UP0 UIADD3 UR10, UPT, UPT, UR34, 0x60, URZ ;  /* 0x00000060220a8890 */ /* 0x000fe2000fffe0ff */
[----:B------:R-:W-:Y:S01]  /*4bf0*/  R2UR UR18, R47 ;  /* 0x000000002f1272ca */ /* 0x000fe200000e0000 */
[----:B------:R-:W-:Y:S01]  /*4c00*/  @!UP0 UIADD3 UR8, UPT, UPT, UR21, 0x3200, URZ ;  /* 0x0000320015088890 */ /* 0x000fe2000fffe0ff */
[----:B------:R-:W-:Y:S01]  /*4c10*/  R2UR UR16, R48 ;  /* 0x00000000301072ca */ /* 0x000fe200000e0000 */
[----:B------:R-:W-:Y:S01]  /*4c20*/  @!UP0 UIADD3 UR9, UPT, UPT, UR21, 0x48, URZ ;  /* 0x0000004815098890 */ /* 0x000fe2000fffe0ff */
[----:B------:R-:W-:Y:S01]  /*4c30*/  @!P1 R2UR UR4, R0 ;  /* 0x00000000000492ca */ /* 0x000fe200000e0000 */
[----:B------:R-:W-:Y:S01]  /*4c40*/  VOTEU.ALL UP0, P1 ;  /* 0x0000000000ff7886 */ /* 0x000fe20000800000 */
[----:B------:R-:W-:Y:S01]  /*4c50*/  UMOV UR11, UR35 ;  /* 0x00000023000b7c82 */ /* 0x000fe20008000000 */
[----:B------:R-:W-:Y:S01]  /*4c60*/  UMOV UR12, UR36 ;  /* 0x00000024000c7c82 */ /* 0x000fe20008000000 */
[C---:B------:R-:W-:Y:S01]  /*4c70*/  ISETP.NE.AND P0, PT, R14.reuse, 0x2, PT ;  /* 0x000000020e00780c */ /* 0x040fe20003f05270 */
[----:B------:R-:W-:Y:S01]  /*4c80*/  UPLOP3.LUT UP3, UPT, UPT, UPT, UPT, 0x80, 0x8 ;  /* 0x000000000008789c */ /* 0x000fe20003f6f070 */
[----:B------:R-:W-:Y:S01]  /*4c90*/  IMAD.U32 R8, RZ, RZ, UR5 ;  /* 0x00000005ff087e24 */ /* 0x000fe2000f8e00ff */
[----:B------:R-:W-:Y:S01]  /*4ca0*/  LOP3.LUT R15, R15, 0x1, RZ, 0x3c, !PT ;  /* 0x000000010f0f7812 */ /* 0x000fe200078e3cff */
[----:B------:R-:W-:Y:S01]  /*4cb0*/  UMOV UR36, UR29 ;  /* 0x0000001d00247c82 */ /* 0x000fe20008000000 */
[----:B------:R-:W-:Y:S01]  /*4cc0*/  SEL R0, RZ, 0x1, P0 ;  /* 0x00000001ff007807 */ /* 0x000fe20000000000 */
[----:B------:R-:W-:Y:S01]  /*4cd0*/  UIADD3 UR20, UPT, UPT, UR13, UR18, URZ ;  /* 0x000000120d147290 */ /* 0x000fe2000fffe0ff */
[----:B------:R-:W-:Y:S01]  /*4ce0*/  SEL R14, R14, RZ, P0 ;  /* 0x000000ff0e0e7207 */ /* 0x000fe20000000000 */
[----:B------:R-:W-:Y:S01]  /*4cf0*/  UIADD3 UR16, UPT, UPT, UR14, UR16, URZ ;  /* 0x000000100e107290 */ /* 0x000fe2000fffe0ff */
[----:B------:R-:W-:Y:S01]  /*4d00*/  IMAD.U32 R9, RZ, RZ, UR4 ;  /* 0x00000004ff097e24 */ /* 0x000fe2000f8e00ff */
[----:B------:R-:W-:Y:S02]  /*4d10*/  @!P1 R2UR UR4, R8 ;  /* 0x00000000080492ca */ /* 0x000fe400000e0000 */
[----:B------:R-:W-:Y:S02]  /*4d20*/  LOP3.LUT R13, R13, R0, RZ, 0x3c, !PT ;  /* 0x000000000d0d7212 */ /* 0x000fe400078e3cff */
[----:B------:R-:W-:Y:S11]  /*4d30*/  @!P1 R2UR UR5, R9 ;  /* 0x00000000090592ca */ /* 0x000ff600000e0000 */
[----:B------:R-:W-:Y:S02]  /*4d40*/  @!UPT UIADD3 URZ, UPT, UPT, URZ, URZ, URZ ;  /* 0x000000fffffff290 */ /* 0x000fe4000fffe0ff */
[----:B------:R2:W-:Y:S01]  /*4d50*/  @!UP0 UTMALDG.3D [UR8], [UR4], desc[UR6] ;  /* 0x00000608040085b4 */ /* 0x0005e20008011000 */
[----:B------:R2:W-:Y:S01]  /*4d60*/  @!P1 SYNCS.ARRIVE.TRANS64.RED.A0TR RZ, [UR21+0x48], R7 ;  /* 0x00004807ffff99a7 */ /* 0x0005e20008300415 */
[----:B------:R-:W-:Y:S01]  /*4d70*/  SYNCS.ARRIVE.TRANS64.RED.A1T0 RZ, [UR37], RZ ;  /* 0x000000ffffff79a7 */ /* 0x000fe20008100425 */
[----:B------:R-:W-:Y:S05]  /*4d80*/  BRA.U UP1, `(.L_x_84) ;  /* 0xfffffff101707547 */ /* 0x000fea000b83ffff */
[----:B------:R-:W-:-:S04]  /*4d90*/  SHF.L.U32 R2, R15, 0x1f, RZ ;  /* 0x0000001f0f027819 */ /* 0x000fc800000006ff */
[----:B------:R-:W3:Y:S02]  /*4da0*/  SYNCS.PHASECHK.TRANS64.TRYWAIT P0, [UR21+0x50], R2 ;  /* 0x00005002ff0075a7 */ /* 0x000ee40008001115 */
[----:B---3--:R-:W-:Y:S05]  /*4db0*/  @!P0 BRA `(.L_x_85) ;  /* 0x0000003c00ac8947 */ /* 0x008fea0003800000 */
.L_x_173:
[----:B------:R-:W4:Y:S02]  /*4dc0*/  SYNCS.PHASECHK.TRANS64.TRYWAIT P0, [UR21+0x58], R2 ;  /* 0x00005802ff0075a7 */ /* 0x000f240008001115 */
[----:B----4-:R-:W-:Y:S05]  /*4dd0*/  @!P0 BRA `(.L_x_86) ;  /* 0x0000003c00bc8947 */ /* 0x010fea0003800000 */
.L_x_175:
[----:B------:R-:W4:Y:S02]  /*4de0*/  SYNCS.PHASECHK.TRANS64.TRYWAIT P0, [UR21+0x60], R2 ;  /* 0x00006002ff0075a7 */ /* 0x000f240008001115 */
[----:B----4-:R-:W-:Y:S05]  /*4df0*/  @!P0 BRA `(.L_x_87) ;  /* 0x0000003c00cc8947 */ /* 0x010fea0003800000 */
.L_x_177:
[----:B---3--:R-:W-:-:S07]  /*4e00*/  MOV R0, UR21 ;  /* 0x0000001500007c02 */ /* 0x008fce0008000f00 */
.L_x_88:
[----:B---3--:R-:W-:-:S04]  /*4e10*/  SHF.L.U32 R2, R15, 0x1f, RZ ;  /* 0x0000001f0f027819 */ /* 0x008fc800000006ff */
[----:B------:R3:W4:Y:S03]  /*4e20*/  SYNCS.PHASECHK.TRANS64.TRYWAIT P0, [R0+URZ+0x68], R2 ;  /* 0x00006802000075a7 */ /* 0x00072600080011ff */
[----:B----4-:R-:W-:Y:S05]  /*4e30*/  @!P0 NANOSLEEP.SYNCS 0x989680 ;  /* 0x009896800000895d */ /* 0x010fea0003900000 */
[----:B------:R-:W4:Y:S02]  /*4e40*/  @!P0 SYNCS.PHASECHK.TRANS64 P0, [R0+URZ+0x68], R2 ;  /* 0x00006802000085a7 */ /* 0x000f2400080010ff */
[----:B-12-4-:R-:W-:Y:S05]  /*4e50*/  @P0 EXIT ;  /* 0x000000000000094d */ /* 0x016fea0003800000 */
[----:B------:R-:W-:Y:S05]  /*4e60*/  BRA `(.L_x_88) ;  /* 0xfffffffc00e87947 */ /* 0x000fea000383ffff */
.L_x_73:
[----:B------:R-:W-:-:S06]  /*4e70*/  UISETP.GE.AND UP0, UPT, UR17, 0x4, UPT ;  /* 0x000000041100788c */ /* 0x000fcc000bf06270 */
[----:B------:R-:W-:-:S13]  /*4e80*/  PLOP3.LUT P0, PT, PT, PT, UP0, 0x80, 0x8 ;  /* 0x000000000008781c */ /* 0x000fda0003f0f008 */
[----:B------:R-:W-:Y:S05]  /*4e90*/  @!P0 EXIT ;  /* 0x000000000000894d */ /* 0x000fea0003800000 */
[----:B------:R-:W1:Y:S08]  /*4ea0*/  S2UR UR4, SR_CgaCtaId ;  /* 0x00000000000479c3 */ /* 0x000e700000008800 */
[----:B------:R-:W-:Y:S01]  /*4eb0*/  BAR.SYNC.DEFER_BLOCKING 0x6, 0xa0 ;  /* 0x0182800000007b1d */ /* 0x000fe20000010000 */
[C---:B------:R-:W-:Y:S01]  /*4ec0*/  IMAD.SHL.U32 R3, R57.reuse, 0x20, RZ ;  /* 0x0000002039037824 */ /* 0x040fe200078e00ff */
[C---:B------:R-:W-:Y:S01]  /*4ed0*/  LOP3.LUT P0, RZ, R57.reuse, 0x4, RZ, 0xc0, !PT ;  /* 0x0000000439ff7812 */ /* 0x040fe2000780c0ff */
[C---:B------:R-:W-:Y:S01]  /*4ee0*/  IMAD.SHL.U32 R2, R57.reuse, 0x10, RZ ;  /* 0x0000001039027824 */ /* 0x040fe200078e00ff */
[----:B------:R-:W-:Y:S01]  /*4ef0*/  CS2R R52, SRZ ;  /* 0x0000000000347805 */ /* 0x000fe2000001ff00 */
[----:B------:R-:W-:Y:S01]  /*4f00*/  IMAD.SHL.U32 R44, R57, 0x4, RZ ;  /* 0x00000004392c7824 */ /* 0x000fe200078e00ff */
[----:B------:R-:W-:-:S02]  /*4f10*/  UMOV UR44, 0x400 ;  /* 0x00000400002c7882 */ /* 0x000fc40000000000 */
[----:B------:R-:W2:Y:S01]  /*4f20*/  LDC.64 R42, c[0x0][0x8b0] ;  /* 0x00022c00ff2a7b82 */ /* 0x000ea20000000a00 */
[----:B------:R-:W-:Y:S01]  /*4f30*/  LOP3.LUT R4, R3, 0xc0, RZ, 0xc0, !PT ;  /* 0x000000c003047812 */ /* 0x000fe200078ec0ff */
[----:B------:R-:W-:Y:S01]  /*4f40*/  IMAD.U32 R23, R57, 0x10000, RZ ;  /* 0x0001000039177824 */ /* 0x000fe200078e00ff */
[----:B------:R-:W-:Y:S01]  /*4f50*/  LOP3.LUT R2, R2, 0x600, RZ, 0xc0, !PT ;  /* 0x0000060002027812 */ /* 0x000fe200078ec0ff */
[----:B------:R-:W-:Y:S01]  /*4f60*/  IMAD.MOV.U32 R56, RZ, RZ, 0x20 ;  /* 0x00000020ff387424 */ /* 0x000fe200078e00ff */
[----:B------:R-:W-:Y:S01]  /*4f70*/  LOP3.LUT R44, R4, 0x18, R44, 0xf8, !PT ;  /* 0x00000018042c7812 */ /* 0x000fe200078ef82c */
[----:B------:R-:W-:Y:S01]  /*4f80*/  IMAD.MOV.U32 R55, RZ, RZ, 0x1 ;  /* 0x00000001ff377424 */ /* 0x000fe200078e00ff */
[----:B------:R-:W-:Y:S01]  /*4f90*/  SHF.R.U32.HI R4, RZ, 0x1, R57 ;  /* 0x00000001ff047819 */ /* 0x000fe20000011639 */
[----:B------:R-:W3:Y:S01]  /*4fa0*/  LDC.64 R40, c[0x0][0x8a8] ;  /* 0x00022a00ff287b82 */ /* 0x000ee20000000a00 */
[--C-:B------:R-:W-:Y:S01]  /*4fb0*/  LOP3.LUT R2, R2, 0x20, R3.reuse, 0xf8, !PT ;  /* 0x0000002002027812 */ /* 0x100fe200078ef803 */
[----:B------:R-:W-:Y:S01]  /*4fc0*/  IMAD.MOV.U32 R22, RZ, RZ, RZ ;  /* 0x000000ffff167224 */ /* 0x000fe200078e00ff */
[----:B------:R-:W-:Y:S01]  /*4fd0*/  LOP3.LUT R23, R23, 0x600000, RZ, 0xc0, !PT ;  /* 0x0060000017177812 */ /* 0x000fe200078ec0ff */
[----:B------:R-:W-:Y:S01]  /*4fe0*/  IMAD.MOV.U32 R54, RZ, RZ, RZ ;  /* 0x000000ffff367224 */ /* 0x000fe200078e00ff */
[----:B------:R-:W-:Y:S01]  /*4ff0*/  LOP3.LUT R44, R44, 0x8, R4, 0x78, !PT ;  /* 0x000000082c2c7812 */ /* 0x000fe200078e7804 */
[----:B------:R-:W4:Y:S01]  /*5000*/  LDCU UR59, c[0x0][0x370] ;  /* 0x00006e00ff3b77ac */ /* 0x000f220008000800 */
[----:B------:R-:W-:-:S02]  /*5010*/  LOP3.LUT R2, R2, 0x100, R3, 0xf8, !PT ;  /* 0x0000010002027812 */ /* 0x000fc400078ef803 */
[----:B------:R-:W-:Y:S01]  /*5020*/  LOP3.LUT R57, R57, 0x60, RZ, 0xc0, !PT ;  /* 0x0000006039397812 */ /* 0x000fe200078ec0ff */
[----:B-1----:R-:W-:Y:S01]  /*5030*/  ULEA UR44, UR4, UR44, 0x18 ;  /* 0x0000002c042c7291 */ /* 0x002fe2000f8ec0ff */
[----:B------:R-:W-:Y:S01]  /*5040*/  LOP3.LUT R44, R2, R44, RZ, 0xfc, !PT ;  /* 0x0000002c022c7212 */ /* 0x000fe200078efcff */
[----:B------:R-:W1:Y:S01]  /*5050*/  LDCU UR43, c[0x0][0xb0c] ;  /* 0x00016180ff2b77ac */ /* 0x000e620008000800 */
[----:B------:R-:W-:Y:S01]  /*5060*/  SEL R56, R56, 0xffffffe0, !P0 ;  /* 0xffffffe038387807 */ /* 0x000fe20004000000 */
[----:B------:R-:W-:Y:S01]  /*5070*/  UIADD3 UR4, UPT, UPT, UR44, 0x200, URZ ;  /* 0x000002002c047890 */ /* 0x000fe2000fffe0ff */
[----:B------:R-:W1:Y:S04]  /*5080*/  LDCU UR39, c[0x0][0xb30] ;  /* 0x00016600ff2777ac */ /* 0x000e680008000800 */
[----:B------:R-:W4:Y:S01]  /*5090*/  LDS R0, [UR44+0x130] ;  /* 0x0001302cff007984 */ /* 0x000f220008000800 */
[----:B------:R-:W-:Y:S01]  /*50a0*/  IMAD.U32 R50, RZ, RZ, UR4 ;  /* 0x00000004ff327e24 */ /* 0x000fe2000f8e00ff */
[----:B------:R-:W1:Y:S01]  /*50b0*/  LDCU.64 UR56, c[0x0][0x888] ;  /* 0x00011100ff3877ac */ /* 0x000e620008000a00 */
[----:B------:R-:W1:Y:S01]  /*50c0*/  LDCU.64 UR40, c[0x0][0xb28] ;  /* 0x00016500ff2877ac */ /* 0x000e620008000a00 */
[----:B------:R-:W1:Y:S01]  /*50d0*/  LDCU.64 UR62, c[0x0][0x890] ;  /* 0x00011200ff3e77ac */ /* 0x000e620008000a00 */
[----:B------:R-:W1:Y:S01]  /*50e0*/  LDCU.128 UR52, c[0x0][0xb10] ;  /* 0x00016200ff3477ac */ /* 0x000e620008000c00 */
[----:B------:R-:W1:Y:S01]  /*50f0*/  LDCU UR58, c[0x0][0x374] ;  /* 0x00006e80ff3a77ac */ /* 0x000e620008000800 */
[----:B------:R-:W-:Y:S01]  /*5100*/  UMOV UR47, URZ ;  /* 0x000000ff002f7c82 */ /* 0x000fe20008000000 */
[----:B------:R-:W-:Y:S01]  /*5110*/  UMOV UR46, URZ ;  /* 0x000000ff002e7c82 */ /* 0x000fe20008000000 */
[----:B-1234-:R-:W-:-:S07]  /*5120*/  IMAD.IADD R23, R0, 0x1, R23 ;  /* 0x0000000100177824 */ /* 0x01efce00078e0217 */
.L_x_132:
[C---:B------:R-:W-:Y:S02]  /*5130*/  LEA R3, R52.reuse, UR44, 0x3 ;  /* 0x0000002c34037c11 */ /* 0x040fe4000f8e18ff */
[----:B------:R-:W-:Y:S02]  /*5140*/  SHF.L.U32 R0, R53, 0x1f, RZ ;  /* 0x0000001f35007819 */ /* 0x000fe400000006ff */
[----:B-1----:R-:W-:Y:S02]  /*5150*/  LEA R4, R52, UR44, 0x4 ;  /* 0x0000002c34047c11 */ /* 0x002fe4000f8e20ff */
[----:B------:R-:W1:Y:S02]  /*5160*/  SYNCS.PHASECHK.TRANS64.TRYWAIT P0, [R3+URZ+0x80], R0 ;  /* 0x00008000030075a7 */ /* 0x000e6400080011ff */
[----:B-12---:R-:W-:Y:S05]  /*5170*/  @!P0 BRA `(.L_x_89) ;  /* 0x0000003c00048947 */ /* 0x006fea0003800000 */
.L_x_178:
        /* <DEDUP_REMOVED lines=8> */
[----:B--2---:R-:W-:Y:S11]  /*5200*/  LOP3.LUT P0, RZ, R6, 0x1, RZ, 0xc0, !PT ;  /* 0x0000000106ff7812 */ /* 0x004ff6000780c0ff */
[----:B------:R-:W-:Y:S02]  /*5210*/  @!UPT UIADD3 URZ, UPT, UPT, URZ, URZ, URZ ;  /* 0x000000fffffff290 */ /* 0x000fe4000fffe0ff */
[----:B---3--:R-:W-:Y:S01]  /*5220*/  VOTEU.ANY UP1, P0 ;  /* 0x0000000000ff7886 */ /* 0x008fe20000020100 */
[----:B------:R-:W-:Y:S01]  /*5230*/  PLOP3.LUT P0, PT, PT, PT, UP1, 0x80, 0x8 ;  /* 0x000000000008781c */ /* 0x000fe20003f0f018 */
[----:B------:R-:W-:Y:S11]  /*5240*/  UP2UR UR61, UPR, URZ, 0x2 ;  /* 0x00000002ff3d7883 */ /* 0x000ff60008000000 */
[----:B------:R-:W-:Y:S01]  /*5250*/  @!UPT UIADD3 URZ, UPT, UPT, URZ, URZ, URZ ;  /* 0x000000fffffff290 */ /* 0x000fe2000fffe0ff */
[----:B-1----:R-:W-:Y:S02]  /*5260*/  @P0 SHF.R.U32.HI R0, RZ, 0x10, R5 ;  /* 0x00000010ff000819 */ /* 0x002fe40000011605 */
        /* <DEDUP_REMOVED lines=12> */
[----:B------:R-:W2:Y:S01]  /*5330*/  LDCU UR12, c[0x0][0xb20] ;  /* 0x00016400ff0c77ac */ /* 0x000ea20008000800 */
[----:B------:R-:W-:Y:S02]  /*5340*/  UIMAD.WIDE.U32 UR4, UR58, UR55, URZ ;  /* 0x000000373a0472a5 */ /* 0x000fe4000f8e00ff */
[----:B------:R-:W-:Y:S02]  /*5350*/  UIMAD.WIDE.U32 UR6, UR59, UR52, URZ ;  /* 0x000000343b0672a5 */ /* 0x000fe4000f8e00ff */
[----:B------:R-:W-:Y:S02]  /*5360*/  UISETP.NE.AND UP0, UPT, UR54, 0x1, UPT ;  /* 0x000000013600788c */ /* 0x000fe4000bf05270 */
[----:B------:R-:W-:Y:S02]  /*5370*/  UIMAD.WIDE.U32 UR8, UR37, UR55, URZ ;  /* 0x00000037250872a5 */ /* 0x000fe4000f8e00ff */
[----:B------:R-:W-:Y:S02]  /*5380*/  UIMAD.WIDE.U32 UR10, UR38, UR52, URZ ;  /* 0x00000034260a72a5 */ /* 0x000fe4000f8e00ff */
[----:B------:R-:W-:Y:S02]  /*5390*/  UISETP.NE.AND UP1, UPT, UR43, 0x1, UPT ;  /* 0x000000012b00788c */ /* 0x000fe4000bf25270 */
[----:B------:R-:W-:Y:S01]  /*53a0*/  UISETP.NE.AND UP2, UPT, UR42, 0x1, UPT ;  /* 0x000000012a00788c */ /* 0x000fe2000bf45270 */
[----:B------:R-:W-:Y:S02]  /*53b0*/  UMOV UR4, UR5 ;  /* 0x0000000500047c82 */ /* 0x000fe40008000000 */
[----:B--2---:R-:W-:Y:S03]  /*53c0*/  USHF.R.U32.HI UR5, URZ, UR12, UR4 ;  /* 0x0000000cff057299 */ /* 0x004fe60008011604 */
[----:B------:R-:W-:Y:S02]  /*53d0*/  UMOV UR4, UR7 ;  /* 0x0000000700047c82 */ /* 0x000fe40008000000 */
[----:B------:R-:W-:Y:S02]  /*53e0*/  USHF.R.U32.HI UR7, URZ, UR53, UR4 ;  /* 0x00000035ff077299 */ /* 0x000fe40008011604 */
[----:B------:R-:W-:Y:S02]  /*53f0*/  USEL UR4, UR58, UR5, !UP0 ;  /* 0x000000053a047287 */ /* 0x000fe4000c000000 */
[----:B------:R-:W-:Y:S01]  /*5400*/  USEL UR7, UR59, UR7, !UP1 ;  /* 0x000000073b077287 */ /* 0x000fe2000c800000 */
[----:B------:R-:W-:Y:S01]  /*5410*/  UMOV UR5, UR9 ;  /* 0x0000000900057c82 */ /* 0x000fe20008000000 */
[----:B------:R-:W-:Y:S02]  /*5420*/  UIMAD.WIDE.U32 UR8, UR4, UR40, URZ ;  /* 0x00000028040872a5 */ /* 0x000fe4000f8e00ff */
[----:B------:R-:W-:Y:S03]  /*5430*/  USHF.R.U32.HI UR6, URZ, UR12, UR5 ;  /* 0x0000000cff067299 */ /* 0x000fe60008011605 */
[----:B------:R-:W-:Y:S01]  /*5440*/  UMOV UR5, UR11 ;  /* 0x0000000b00057c82 */ /* 0x000fe20008000000 */
[----:B------:R-:W-:Y:S02]  /*5450*/  UIMAD.WIDE.U32 UR10, UR7, UR40, URZ ;  /* 0x00000028070a72a5 */ /* 0x000fe4000f8e00ff */
[----:B------:R-:W-:Y:S02]  /*5460*/  USHF.R.U32.HI UR12, URZ, UR53, UR5 ;  /* 0x00000035ff0c7299 */ /* 0x000fe40008011605 */
[----:B------:R-:W-:Y:S01]  /*5470*/  USEL UR6, UR37, UR6, !UP0 ;  /* 0x0000000625067287 */ /* 0x000fe2000c000000 */
[----:B------:R-:W-:Y:S02]  /*5480*/  UMOV UR5, UR9 ;  /* 0x0000000900057c82 */ /* 0x000fe40008000000 */
[----:B------:R-:W-:Y:S01]  /*5490*/  UMOV UR10, UR11 ;  /* 0x0000000b000a7c82 */ /* 0x000fe20008000000 */
[----:B------:R-:W-:Y:S02]  /*54a0*/  @UP2 USHF.R.U32.HI UR4, URZ, UR41, UR5 ;  /* 0x00000029ff042299 */ /* 0x000fe40008011605 */
[----:B------:R-:W-:Y:S02]  /*54b0*/  @UP2 USHF.R.U32.HI UR7, URZ, UR41, UR10 ;  /* 0x00000029ff072299 */ /* 0x000fe4000801160a */
[----:B------:R-:W-:Y:S02]  /*54c0*/  UIMAD UR4, UR42, UR4, URZ ;  /* 0x000000042a0472a4 */ /* 0x000fe4000f8e02ff */
        /* <DEDUP_REMOVED lines=8> */
[----:B------:R-:W-:Y:S02]  /*5550*/  USEL UR11, UR6, UR4, !UP2 ;  /* 0x00000004060b7287 */ /* 0x000fe4000d000000 */
[----:B------:R-:W-:Y:S02]  /*5560*/  UIADD3 UR8, UPT, UPT, -UR5, URZ, URZ ;  /* 0x000000ff05087290 */ /* 0x000fe4000fffe1ff */
[----:B------:R-:W-:Y:S01]  /*5570*/  UIADD3 UR10, UPT, UPT, -UR11, URZ, URZ ;  /* 0x000000ff0b0a7290 */ /* 0x000fe2000fffe1ff */
[----:B------:R-:W-:Y:S01]  /*5580*/  @!UP0 UMOV UR4, UR9 ;  /* 0x0000000900048c82 */ /* 0x000fe20008000000 */
[----:B------:R-:W-:Y:S02]  /*5590*/  UIADD3 UR9, UPT, UPT, -UR6, URZ, URZ ;  /* 0x000000ff06097290 */ /* 0x000fe4000fffe1ff */
[----:B------:R-:W-:Y:S02]  /*55a0*/  @!UP0 USHF.R.U32.HI UR4, URZ, UR41, UR4 ;  /* 0x00000029ff048299 */ /* 0x000fe40008011604 */
[----:B------:R-:W-:Y:S02]  /*55b0*/  UIMAD UR10, UR42, UR10, UR6 ;  /* 0x0000000a2a0a72a4 */ /* 0x000fe4000f8e0206 */
[----:B------:R-:W-:Y:S04]  /*55c0*/  @!UP0 USEL UR4, UR5, UR4, !UP2 ;  /* 0x0000000405048287 */ /* 0x000fe8000d000000 */
[----:B------:R-:W-:Y:S02]  /*55d0*/  @!UP0 UIMAD UR10, UR7, UR10, UR4 ;  /* 0x0000000a070a82a4 */ /* 0x000fe4000f8e0204 */
[----:B------:R-:W-:Y:S02]  /*55e0*/  @!UP0 UIADD3 UR11, UPT, UPT, UR11, -UR4, URZ ;  /* 0x800000040b0b8290 */ /* 0x000fe4000fffe0ff */
[----:B------:R-:W-:Y:S02]  /*55f0*/  UIMAD UR7, UR43, UR8, UR38 ;  /* 0x000000082b0772a4 */ /* 0x000fe4000f8e0226 */
[----:B------:R-:W-:Y:S02]  /*5600*/  @!UP0 UIMAD UR6, UR11, UR42, UR5 ;  /* 0x0000002a0b0682a4 */ /* 0x000fe4000f8e0205 */
[----:B------:R-:W-:Y:S01]  /*5610*/  UIMAD UR4, UR54, UR9, UR37 ;  /* 0x00000009360472a4 */ /* 0x000fe2000f8e0225 */
[----:B------:R-:W-:Y:S02]  /*5620*/  @!UP0 UMOV UR5, UR10 ;  /* 0x0000000a00058c82 */ /* 0x000fe40008000000 */
[----:B------:R-:W-:Y:S02]  /*5630*/  UIMAD UR38, UR5, UR43, UR7 ;  /* 0x0000002b052672a4 */ /* 0x000fe4000f8e0207 */
[----:B------:R-:W-:Y:S11]  /*5640*/  UIMAD UR37, UR6, UR54, UR4 ;  /* 0x00000036062572a4 */ /* 0x000ff6000f8e0204 */
[----:B------:R-:W-:Y:S01]  /*5650*/  @!UPT UIADD3 URZ, UPT, UPT, URZ, URZ, URZ ;  /* 0x000000fffffff290 */ /* 0x000fe2000fffe0ff */
.L_x_90:
[----:B------:R-:W-:Y:S01]  /*5660*/  UISETP.NE.AND UP0, UPT, UR39, 0x1, UPT ;  /* 0x000000012700788c */ /* 0x000fe2000bf05270 */
[----:B------:R-:W-:Y:S01]  /*5670*/  LOP3.LUT P0, RZ, R50, 0x1b0, RZ, 0xc0, !PT ;  /* 0x000001b032ff7812 */ /* 0x000fe2000780c0ff */
[----:B------:R-:W-:Y:S01]  /*5680*/  USHF.L.U32 UR50, UR16, 0x6, URZ ;  /* 0x0000000610327899 */ /* 0x000fe200080006ff */
[----:B------:R-:W-:Y:S01]  /*5690*/  BSSY.RECONVERGENT B6, `(.L_x_91) ;  /* 0x0000034000067945 */ /* 0x000fe20003800200 */
[----:B------:R-:W-:Y:S01]  /*56a0*/  USHF.L.U32 UR49, UR20, 0x7, URZ ;  /* 0x0000000714317899 */ /* 0x000fe200080006ff */
[----:B------:R-:W-:Y:S06]  /*56b0*/  IADD3 R52, PT, PT, R52, 0x1, RZ ;  /* 0x0000000134347810 */ /* 0x000fec0007ffe0ff */
[----:B------:R-:W2:Y:S01]  /*56c0*/  @!UP0 LDCU.128 UR12, c[0x0][0xb10] ;  /* 0x00016200ff0c87ac */ /* 0x000ea20008000c00 */
[----:B------:R-:W3:Y:S01]  /*56d0*/  @!UP0 LDCU UR5, c[0x0][0xb0c] ;  /* 0x00016180ff0587ac */ /* 0x000ee20008000800 */
[----:B------:R-:W4:Y:S01]  /*56e0*/  @!UP0 LDCU UR10, c[0x0][0xb20] ;  /* 0x00016400ff0a87ac */ /* 0x000f220008000800 */
[----:B--2---:R-:W-:Y:S02]  /*56f0*/  UIMAD.WIDE.U32 UR8, UR38, UR12, URZ ;  /* 0x0000000c260872a5 */ /* 0x004fe4000f8e00ff */
[----:B------:R-:W-:Y:S02]  /*5700*/  UIMAD.WIDE.U32 UR6, UR37, UR15, URZ ;  /* 0x0000000f250672a5 */ /* 0x000fe4000f8e00ff */
[----:B------:R-:W-:Y:S03]  /*5710*/  @!UP0 UISETP.NE.AND UP1, UPT, UR14, 0x1, UPT ;  /* 0x000000010e00888c */ /* 0x000fe6000bf25270 */
[----:B------:R-:W-:Y:S01]  /*5720*/  @!UP0 UMOV UR4, UR9 ;  /* 0x0000000900048c82 */ /* 0x000fe20008000000 */
[----:B---3--:R-:W-:Y:S02]  /*5730*/  @!UP0 UISETP.NE.AND UP2, UPT, UR5, 0x1, UPT ;  /* 0x000000010500888c */ /* 0x008fe4000bf45270 */
[----:B------:R-:W-:Y:S01]  /*5740*/  @!UP0 USHF.R.U32.HI UR4, URZ, UR13, UR4 ;  /* 0x0000000dff048299 */ /* 0x000fe20008011604 */
[----:B------:R-:W-:Y:S02]  /*5750*/  @!UP0 UMOV UR6, UR7 ;  /* 0x0000000700068c82 */ /* 0x000fe40008000000 */
[----:B----4-:R-:W-:Y:S02]  /*5760*/  @!UP0 USHF.R.U32.HI UR6, URZ, UR10, UR6 ;  /* 0x0000000aff068299 */ /* 0x010fe40008011606 */
[----:B------:R-:W-:Y:S02]  /*5770*/  @!UP0 USEL UR7, UR38, UR4, !UP2 ;  /* 0x0000000426078287 */ /* 0x000fe4000d000000 */
[----:B------:R-:W-:Y:S04]  /*5780*/  @!UP0 USEL UR6, UR37, UR6, !UP1 ;  /* 0x0000000625068287 */ /* 0x000fe8000c800000 */
[----:B------:R-:W-:Y:S02]  /*5790*/  @!UP0 UIADD3 UR4, UPT, UPT, -UR7, UR6, URZ ;  /* 0x0000000607048290 */ /* 0x000fe4000fffe1ff */
[----:B------:R-:W-:Y:S02]  /*57a0*/  @!UP0 UIADD3 UR6, UPT, UPT, UR7, -UR6, URZ ;  /* 0x8000000607068290 */ /* 0x000fe4000fffe0ff */
[----:B------:R-:W-:Y:S02]  /*57b0*/  @!UP0 UIMAD UR38, UR4, UR5, UR38 ;  /* 0x00000005042682a4 */ /* 0x000fe4000f8e0226 */
[----:B------:R-:W-:Y:S01]  /*57c0*/  @!UP0 UIMAD UR37, UR6, UR14, UR37 ;  /* 0x0000000e062582a4 */ /* 0x000fe2000f8e0225 */
[----:B------:R-:W-:Y:S11]  /*57d0*/  @!P0 BRA `(.L_x_92) ;  /* 0x00000000007c8947 */ /* 0x000ff60003800000 */
[----:B------:R-:W2:Y:S01]  /*57e0*/  LDCU.64 UR8, c[0x4][0x80] ;  /* 0x01001000ff0877ac */ /* 0x000ea20008000a00 */
[----:B------:R-:W-:Y:S01]  /*57f0*/  MOV R2, 0x0 ;  /* 0x0000000000027802 */ /* 0x000fe20000000f00 */
[----:B------:R-:W-:Y:S02]  /*5800*/  HFMA2 R12, -RZ, RZ, 0, 5.9604644775390625e-08 ;  /* 0x00000001ff0c7431 */ /* 0x000fe400000001ff */
[----:B------:R-:W-:Y:S01]  /*5810*/  IMAD.MOV.U32 R8, RZ, RZ, 0x70 ;  /* 0x00000070ff087424 */ /* 0x000fe200078e00ff */
[----:B------:R3:W4:Y:S01]  /*5820*/  LDC.64 R14, c[0x4][R2] ;  /* 0x01000000020e7b82 */ /* 0x0007220000000a00 */
[----:B------:R-:W1:Y:S01]  /*5830*/  LDCU.64 UR6, c[0x4][0x88] ;  /* 0x01001100ff0677ac */ /* 0x000e620008000a00 */
[----:B------:R-:W-:Y:S01]  /*5840*/  IMAD.MOV.U32 R13, RZ, RZ, RZ ;  /* 0x000000ffff0d7224 */ /* 0x000fe200078e00ff */
[----:B------:R-:W1:Y:S01]  /*5850*/  LDCU.64 UR4, c[0x4][0x8] ;  /* 0x01000100ff0477ac */ /* 0x000e620008000a00 */
[----:B--2---:R-:W-:Y:S01]  /*5860*/  MOV R5, UR9 ;  /* 0x0000000900057c02 */ /* 0x004fe20008000f00 */
[----:B------:R-:W-:Y:S01]  /*5870*/  IMAD.U32 R4, RZ, RZ, UR8 ;  /* 0x00000008ff047e24 */ /* 0x000fe2000f8e00ff */
[----:B-1----:R-:W-:Y:S01]  /*5880*/  MOV R7, UR7 ;  /* 0x0000000700077c02 */ /* 0x002fe20008000f00 */
[----:B------:R-:W-:Y:S01]  /*5890*/  IMAD.U32 R6, RZ, RZ, UR6 ;  /* 0x00000006ff067e24 */ /* 0x000fe2000f8e00ff */
[----:B------:R-:W-:Y:S01]  /*58a0*/  MOV R11, UR5 ;  /* 0x00000005000b7c02 */ /* 0x000fe20008000f00 */
[----:B------:R-:W-:Y:S02]  /*58b0*/  IMAD.U32 R10, RZ, RZ, UR4 ;  /* 0x00000004ff0a7e24 */ /* 0x000fe4000f8e00ff */
[----:B------:R-:W-:Y:S07]  /*58c0*/  LEPC R20, `(.L_x_93) ;  /* 0x000000001014794e */ /* 0x000fee0000000000 */
[----:B---345:R-:W-:Y:S05]  /*58d0*/  CALL.ABS.NOINC R14 ;  /* 0x000000000e007343 */ /* 0x038fea0003c00000 */
.L_x_93:
[----:B------:R-:W1:Y:S01]  /*58e0*/  LDCU.64 UR8, c[0x4][0x80] ;  /* 0x01001000ff0877ac */ /* 0x000e620008000a00 */
[----:B------:R-:W2:Y:S01]  /*58f0*/  LDC.64 R2, c[0x4][R2] ;  /* 0x0100000002027b82 */ /* 0x000ea20000000a00 */
[----:B------:R-:W-:Y:S02]  /*5900*/  HFMA2 R12, -RZ, RZ, 0, 5.9604644775390625e-08 ;  /* 0x00000001ff0c7431 */ /* 0x000fe400000001ff */
[----:B------:R-:W-:Y:S02]  /*5910*/  IMAD.MOV.U32 R8, RZ, RZ, 0x70 ;  /* 0x00000070ff087424 */ /* 0x000fe400078e00ff */
[----:B------:R-:W-:Y:S01]  /*5920*/  IMAD.MOV.U32 R13, RZ, RZ, RZ ;  /* 0x000000ffff0d7224 */ /* 0x000fe200078e00ff */
[----:B------:R-:W3:Y:S01]  /*5930*/  LDCU.64 UR6, c[0x4][0x88] ;  /* 0x01001100ff0677ac */ /* 0x000ee20008000a00 */
[----:B------:R-:W4:Y:S01]  /*5940*/  LDCU.64 UR4, c[0x4][0x8] ;  /* 0x01000100ff0477ac */ /* 0x000f220008000a00 */
[----:B-1----:R-:W-:Y:S02]  /*5950*/  MOV R4, UR8 ;  /* 0x0000000800047c02 */ /* 0x002fe40008000f00 */
[----:B------:R-:W-:Y:S02]  /*5960*/  MOV R5, UR9 ;  /* 0x0000000900057c02 */ /* 0x000fe40008000f00 */
[----:B---3--:R-:W-:Y:S01]  /*5970*/  MOV R7, UR7 ;  /* 0x0000000700077c02 */ /* 0x008fe20008000f00 */
[----:B------:R-:W-:Y:S01]  /*5980*/  IMAD.U32 R6, RZ, RZ, UR6 ;  /* 0x00000006ff067e24 */ /* 0x000fe2000f8e00ff */
[----:B----4-:R-:W-:Y:S01]  /*5990*/  MOV R11, UR5 ;  /* 0x00000005000b7c02 */ /* 0x010fe20008000f00 */
[----:B------:R-:W-:Y:S02]  /*59a0*/  IMAD.U32 R10, RZ, RZ, UR4 ;  /* 0x00000004ff0a7e24 */ /* 0x000fe4000f8e00ff */
[----:B------:R-:W-:Y:S07]  /*59b0*/  LEPC R20, `(.L_x_92) ;  /* 0x000000001014794e */ /* 0x000fee0000000000 */
[----:B--2---:R-:W-:Y:S05]  /*59c0*/  CALL.ABS.NOINC R2 ;  /* 0x0000000002007343 */ /* 0x004fea0003c00000 */
.L_x_92:
[----:B------:R-:W-:Y:S05]  /*59d0*/  BSYNC.RECONVERGENT B6 ;  /* 0x0000000000067941 */ /* 0x000fea0003800200 */
.L_x_91:
[----:B------:R-:W-:Y:S01]  /*59e0*/  R2UR UR4, R49 ;  /* 0x00000000310472ca */ /* 0x000fe200000e0000 */
[----:B------:R-:W-:Y:S01]  /*59f0*/  UISETP.NE.U32.AND UP0, UPT, UR62, URZ, UPT ;  /* 0x000000ff3e00728c */ /* 0x000fe2000bf05070 */
[----:B------:R-:W-:Y:S02]  /*5a00*/  ISETP.NE.U32.AND P4, PT, R42, RZ, PT ;  /* 0x000000ff2a00720c */ /* 0x000fe40003f85070 */
[----:B------:R-:W-:Y:S01]  /*5a10*/  ISETP.NE.U32.AND P2, PT, RZ, UR56, PT ;  /* 0x00000038ff007c0c */ /* 0x000fe2000bf45070 */
[----:B------:R-:W-:Y:S01]  /*5a20*/  UISETP.NE.AND.EX UP1, UPT, UR63, URZ, UPT, UP0 ;  /* 0x000000ff3f00728c */ /* 0x000fe2000bf25300 */
[----:B------:R-:W-:Y:S01]  /*5a30*/  ISETP.NE.AND.EX P4, PT, R43, RZ, PT, P4 ;  /* 0x000000ff2b00720c */ /* 0x000fe20003f85340 */
[----:B------:R-:W-:Y:S01]  /*5a40*/  UPLOP3.LUT UP0, UPT, UPT, UPT, UPT, 0x40, 0x4 ;  /* 0x000000000004789c */ /* 0x000fe20003f0e870 */
[----:B------:R-:W-:Y:S05]  /*5a50*/  ISETP.NE.AND.EX P2, PT, RZ, UR57, PT, P2 ;  /* 0x00000039ff007c0c */ /* 0x000fea000bf45320 */
[----:B------:R-:W-:Y:S06]  /*5a60*/  UISETP.NE.AND UP2, UPT, UR4, URZ, UPT ;  /* 0x000000ff0400728c */ /* 0x000fec000bf45270 */
[----:B------:R-:W-:Y:S05]  /*5a70*/  PLOP3.LUT P1, PT, PT, PT, UP2, 0x80, 0x8 ;  /* 0x000000000008781c */ /* 0x000fea0003f2f028 */
[----:B------:R-:W-:Y:S06]  /*5a80*/  @UP2 UPLOP3.LUT UP0, UPT, UPT, UPT, UP1, 0x80, 0x8 ;  /* 0x000000000008289c */ /* 0x000fec0003f0f010 */
[----:B------:R-:W-:Y:S01]  /*5a90*/  PLOP3.LUT P0, PT, PT, PT, UP0, 0x80, 0x8 ;  /* 0x000000000008781c */ /* 0x000fe20003f0f008 */
[----:B------:R-:W-:Y:S01]  /*5aa0*/  @!UPT UIADD3 URZ, UPT, UPT, URZ, URZ, URZ ;  /* 0x000000fffffff290 */ /* 0x000fe2000fffe0ff */
[----:B------:R-:W-:Y:S11]  /*5ab0*/  BRA.U !UP1, `(.L_x_94) ;  /* 0x00000001093c7547 */ /* 0x000ff6000b800000 */
[----:B------:R-:W-:Y:S01]  /*5ac0*/  UISETP.NE.U32.AND UP0, UPT, UR56, URZ, UPT ;  /* 0x000000ff3800728c */ /* 0x000fe2000bf05070 */
[----:B-1----:R-:W-:Y:S01]  /*5ad0*/  HFMA2 R0, -RZ, RZ, 0, 5.9604644775390625e-08 ;  /* 0x00000001ff007431 */ /* 0x002fe200000001ff */
[----:B------:R-:W1:Y:S01]  /*5ae0*/  LDCU.64 UR8, c[0x0][0x358] ;  /* 0x00006b00ff0877ac */ /* 0x000e620008000a00 */
[----:B------:R-:W-:Y:S01]  /*5af0*/  IMAD.MOV.U32 R45, RZ, RZ, 0x1 ;  /* 0x00000001ff2d7424 */ /* 0x000fe200078e00ff */
[----:B------:R-:W-:Y:S06]  /*5b00*/  UISETP.NE.AND.EX UP0, UPT, UR57, URZ, UPT, UP0 ;  /* 0x000000ff3900728c */ /* 0x000fec000bf05300 */
[----:B------:R-:W-:Y:S05]  /*5b10*/  PLOP3.LUT P3, PT, PT, PT, UP0, 0x80, 0x8 ;  /* 0x000000000008781c */ /* 0x000fea0003f6f008 */
[----:B------:R-:W2:Y:S01]  /*5b20*/  @UP0 LDCU.64 UR4, c[0x0][0x888] ;  /* 0x00011100ff0407ac */ /* 0x000ea20008000a00 */
[----:B------:R-:W-:Y:S07]  /*5b30*/  @UP0 UIMAD UR6, UR36, UR62, URZ ;  /* 0x0000003e240602a4 */ /* 0x000fee000f8e02ff */
[----:B------:R-:W-:Y:S01]  /*5b40*/  @!P3 PRMT R45, R0, 0x7610, R45 ;  /* 0x00007610002db816 */ /* 0x000fe2000000002d */
[----:B--2---:R-:W-:Y:S06]  /*5b50*/  @UP0 UIMAD.WIDE UR4, UR6, 0x4, UR4 ;  /* 0x00000004060408a5 */ /* 0x004fec000f8e0204 */
[----:B------:R-:W-:Y:S01]  /*5b60*/  IMAD.U32 R2, RZ, RZ, UR4 ;  /* 0x00000004ff027e24 */ /* 0x000fe2000f8e00ff */
[----:B------:R-:W-:Y:S04]  /*5b70*/  MOV R3, UR5 ;  /* 0x0000000500037c02 */ /* 0x000fe80008000f00 */
[----:B------:R-:W2:Y:S01]  /*5b80*/  @!UP0 LDCU UR4, c[0x0][0x880] ;  /* 0x00011000ff0487ac */ /* 0x000ea20008000800 */
[----:B-1---5:R3:W5:Y:S02]  /*5b90*/  @P3 LDG.E R27, desc[UR8][R2.64] ;  /* 0x00000008021b3981 */ /* 0x022764000c1e1900 */
[----:B--23--:R-:W-:Y:S02]  /*5ba0*/  @!P3 IMAD.U32 R27, RZ, RZ, UR4 ;  /* 0x00000004ff1bbe24 */ /* 0x00cfe4000f8e00ff */
.L_x_94:
[----:B------:R-:W-:Y:S05]  /*5bb0*/  @!P4 BRA `(.L_x_95) ;  /* 0x000000000024c947 */ /* 0x000fea0003800000 */
[----:B------:R-:W-:Y:S01]  /*5bc0*/  ISETP.NE.U32.AND P3, PT, R40, RZ, PT ;  /* 0x000000ff2800720c */ /* 0x000fe20003f65070 */
[----:B------:R-:W2:Y:S03]  /*5bd0*/  LDCU.64 UR4, c[0x0][0x358] ;  /* 0x00006b00ff0477ac */ /* 0x000ea60008000a00 */
[----:B------:R-:W-:Y:S11]  /*5be0*/  ISETP.NE.AND.EX P3, PT, R41, RZ, PT, P3 ;  /* 0x000000ff2900720c */ /* 0x000ff60003f65330 */
[----:B------:R-:W-:Y:S02]  /*5bf0*/  @!UPT UIADD3 URZ, UPT, UPT, URZ, URZ, URZ ;  /* 0x000000fffffff290 */ /* 0x000fe4000fffe0ff */
[----:B------:R-:W3:Y:S01]  /*5c00*/  @P3 LDC.64 R2, c[0x0][0x8a8] ;  /* 0x00022a00ff023b82 */ /* 0x000ee20000000a00 */
[----:B-1----:R-:W-:Y:S04]  /*5c10*/  @P3 IMAD R0, R42, UR36, RZ ;  /* 0x000000242a003c24 */ /* 0x002fe8000f8e02ff */
[----:B---3--:R-:W-:Y:S05]  /*5c20*/  @P3 IMAD.WIDE R2, R0, 0x4, R2 ;  /* 0x0000000400023825 */ /* 0x008fea00078e0202 */
[----:B--2--5:R2:W5:Y:S02]  /*5c30*/  @P3 LDG.E R24, desc[UR4][R2.64] ;  /* 0x0000000402183981 */ /* 0x024564000c1e1900 */
[----:B--2---:R-:W3:Y:S02]  /*5c40*/  @!P3 LDC R24, c[0x0][0x8a0] ;  /* 0x00022800ff18bb82 */ /* 0x004ee40000000800 */
.L_x_95:
[----:B-----5:R-:W-:Y:S01]  /*5c50*/  FSETP.NEU.AND P3, PT, R27, RZ, PT ;  /* 0x000000ff1b00720b */ /* 0x020fe20003f6d000 */
[----:B------:R-:W-:Y:S01]  /*5c60*/  IMAD.SHL.U32 R62, R44, 0x2, RZ ;  /* 0x000000022c3e7824 */ /* 0x000fe200078e00ff */
[----:B------:R-:W-:Y:S01]  /*5c70*/  SEL R4, RZ, 0xffffffff, P2 ;  /* 0xffffffffff047807 */ /* 0x000fe20001000000 */
[----:B------:R-:W-:Y:S01]  /*5c80*/  BSSY B1, `(.L_x_96) ;  /* 0x0000036000017945 */ /* 0x000fe20003800000 */
[----:B------:R-:W-:Y:S01]  /*5c90*/  @P1 LOP3.LUT P2, RZ, R45, 0xff, RZ, 0xc0, !PT ;  /* 0x000000ff2dff1812 */ /* 0x000fe2000784c0ff */
[----:B------:R-:W-:Y:S01]  /*5ca0*/  VIADD R60, R62, UR44 ;  /* 0x0000002c3e3c7c36 */ /* 0x000fe20008000000 */
[----:B-1----:R-:W-:Y:S01]  /*5cb0*/  @P1 SEL R0, RZ, 0xffffffff, P3 ;  /* 0xffffffffff001807 */ /* 0x002fe20001800000 */
[----:B------:R-:W-:Y:S01]  /*5cc0*/  IMAD.MOV.U32 R63, RZ, RZ, 0x1 ;  /* 0x00000001ff3f7424 */ /* 0x000fe200078e00ff */
[----:B------:R-:W-:Y:S01]  /*5cd0*/  LOP3.LUT R55, R55, 0x1, RZ, 0x3c, !PT ;  /* 0x0000000137377812 */ /* 0x000fe200078e3cff */
[----:B------:R-:W-:Y:S01]  /*5ce0*/  IMAD.MOV.U32 R61, RZ, RZ, RZ ;  /* 0x000000ffff3d7224 */ /* 0x000fe200078e00ff */
[----:B------:R-:W-:Y:S02]  /*5cf0*/  @P0 SEL R0, R4, R0, !P2 ;  /* 0x0000000004000207 */ /* 0x000fe40005000000 */
[----:B------:R-:W-:Y:S02]  /*5d00*/  CS2R R38, SRZ ;  /* 0x0000000000267805 */ /* 0x000fe4000001ff00 */
[----:B------:R-:W-:Y:S02]  /*5d10*/  LEA R26, R22, UR44, 0x3 ;  /* 0x0000002c161a7c11 */ /* 0x000fe4000f8e18ff */
[----:B------:R-:W-:Y:S02]  /*5d20*/  CS2R R36, SRZ ;  /* 0x0000000000247805 */ /* 0x000fe4000001ff00 */
[----:B------:R-:W-:Y:S02]  /*5d30*/  @P1 LOP3.LUT R0, R0, 0x1, RZ, 0xc0, !PT ;  /* 0x0000000100001812 */ /* 0x000fe400078ec0ff */
[----:B------:R-:W-:Y:S02]  /*5d40*/  CS2R R30, SRZ ;  /* 0x00000000001e7805 */ /* 0x000fe4000001ff00 */
[----:B------:R-:W-:Y:S02]  /*5d50*/  SHF.L.U32 R2, R54, 0x1f, RZ ;  /* 0x0000001f36027819 */ /* 0x000fe400000006ff */
[----:B------:R-:W-:Y:S02]  /*5d60*/  CS2R R28, SRZ ;  /* 0x00000000001c7805 */ /* 0x000fe4000001ff00 */
[----:B------:R-:W-:Y:S01]  /*5d70*/  ISETP.NE.U32.OR P5, PT, R0, 0x1, !P1 ;  /* 0x000000010000780c */ /* 0x000fe20004fa5470 */
[----:B------:R-:W-:Y:S01]  /*5d80*/  IMAD.IADD R59, R56, 0x1, R60 ;  /* 0x00000001383b7824 */ /* 0x000fe200078e023c */
[----:B------:R-:W-:Y:S02]  /*5d90*/  PLOP3.LUT P2, PT, PT, PT, UP1, 0x80, 0x8 ;  /* 0x000000000008781c */ /* 0x000fe40003f4f018 */
[----:B------:R-:W-:Y:S02]  /*5da0*/  LEA.HI R25, R22, R22, RZ, 0x1 ;  /* 0x0000001616197211 */ /* 0x000fe400078f08ff */
[----:B------:R-:W-:Y:S02]  /*5db0*/  LOP3.LUT P4, R51, R45, 0xff, RZ, 0xc0, !PT ;  /* 0x000000ff2d337812 */ /* 0x000fe4000788c0ff */
[----:B------:R-:W-:Y:S02]  /*5dc0*/  SEL R3, RZ, 0xffffffff, P3 ;  /* 0xffffffffff037807 */ /* 0x000fe40001800000 */
[----:B------:R-:W-:Y:S03]  /*5dd0*/  P2R R58, PR, RZ, 0x20 ;  /* 0x00000020ff3a7803 */ /* 0x000fe60000000000 */
[----:B------:R-:W-:Y:S02]  /*5de0*/  @P5 SHF.L.U32 R0, R55, 0x1f, RZ ;  /* 0x0000001f37005819 */ /* 0x000fe400000006ff */
[----:B------:R-:W-:Y:S02]  /*5df0*/  @P2 SEL R3, R4, R3, !P4 ;  /* 0x0000000304032207 */ /* 0x000fe40006000000 */
[----:B------:R1:W2:Y:S02]  /*5e00*/  @P5 SYNCS.PHASECHK.TRANS64.TRYWAIT P1, [UR44+0x30], R0 ;  /* 0x00003000ff0055a7 */ /* 0x0002a4000802112c */
[----:B------:R-:W-:Y:S04]  /*5e10*/  LOP3.LUT R3, R3, 0x1, RZ, 0xc0, !PT ;  /* 0x0000000103037812 */ /* 0x000fe800078ec0ff */
[----:B------:R-:W-:Y:S04]  /*5e20*/  ISETP.NE.U32.AND P2, PT, R3, 0x1, PT ;  /* 0x000000010300780c */ /* 0x000fe80003f45070 */
[----:B------:R-:W-:Y:S01]  /*5e30*/  P2R R64, PR, RZ, 0x4 ;  /* 0x00000004ff407803 */ /* 0x000fe20000000000 */
[----:B------:R4:W3:Y:S01]  /*5e40*/  SYNCS.PHASECHK.TRANS64.TRYWAIT P0, [R26+URZ+0xa0], R2 ;  /* 0x0000a0021a0075a7 */ /* 0x0008e200080011ff */
[C---:B-1----:R-:W-:Y:S01]  /*5e50*/  IMAD.SHL.U32 R0, R25.reuse, 0x40, RZ ;  /* 0x0000004019007824 */ /* 0x042fe200078e00ff */
[----:B------:R-:W-:Y:S04]  /*5e60*/  LOP3.LUT R25, R25, 0xffe, RZ, 0xc0, !PT ;  /* 0x00000ffe19197812 */ /* 0x000fe800078ec0ff */
[----:B------:R-:W-:Y:S01]  /*5e70*/  LOP3.LUT R0, R0, 0xffffff80, RZ, 0xc0, !PT ;  /* 0xffffff8000007812 */ /* 0x000fe200078ec0ff */
[----:B------:R-:W-:Y:S04]  /*5e80*/  IMAD.IADD R25, R22, 0x1, -R25 ;  /* 0x0000000116197824 */ /* 0x000fe800078e0a19 */
[----:B------:R-:W-:Y:S04]  /*5e90*/  IMAD.IADD R0, R23, 0x1, R0 ;  /* 0x0000000117007824 */ /* 0x000fe800078e0200 */
[----:B------:R-:W-:Y:S01]  /*5ea0*/  IMAD R25, R25, 0x100000, R0 ;  /* 0x0010000019197824 */ /* 0x000fe200078e0200 */
[----:B--2---:R-:W-:Y:S01]  /*5eb0*/  @P5 SEL R63, RZ, 0x1, !P1 ;  /* 0x00000001ff3f5807 */ /* 0x004fe20004800000 */
[----:B----4-:R-:W-:Y:S06]  /*5ec0*/  @!P5 BRA `(.L_x_97) ;  /* 0x000000000044d947 */ /* 0x010fec0003800000 */
[----:B------:R-:W-:Y:S01]  /*5ed0*/  IMAD.MOV.U32 R38, RZ, RZ, RZ ;  /* 0x000000ffff267224 */ /* 0x000fe200078e00ff */
[----:B------:R-:W-:Y:S01]  /*5ee0*/  ISETP.NE.AND P1, PT, R63, RZ, PT ;  /* 0x000000ff3f00720c */ /* 0x000fe20003f25270 */
[----:B------:R-:W-:Y:S01]  /*5ef0*/  BSSY B0, `(.L_x_98) ;  /* 0x0000008000007945 */ /* 0x000fe20003800000 */
[----:B------:R-:W-:Y:S02]  /*5f00*/  CS2R R30, SRZ ;  /* 0x00000000001e7805 */ /* 0x000fe4000001ff00 */
[----:B------:R-:W-:Y:S02]  /*5f10*/  CS2R R28, SRZ ;  /* 0x00000000001c7805 */ /* 0x000fe4000001ff00 */
[----:B------:R-:W-:Y:S07]  /*5f20*/  CS2R R36, SRZ ;  /* 0x0000000000247805 */ /* 0x000fee000001ff00 */
[----:B------:R-:W-:Y:S05]  /*5f30*/  @P1 BRA `(.L_x_99) ;  /* 0x00000000000c1947 */ /* 0x000fea0003800000 */
[----:B------:R-:W-:Y:S04]  /*5f40*/  SHF.L.U32 R3, R55, 0x1f, RZ ;  /* 0x0000001f37037819 */ /* 0x000fe800000006ff */
[----:B------:R-:W1:Y:S02]  /*5f50*/  SYNCS.PHASECHK.TRANS64.TRYWAIT P1, [UR44+0x30], R3 ;  /* 0x00003003ff0075a7 */ /* 0x000e64000802112c */
[----:B-1----:R-:W-:Y:S05]  /*5f60*/  @!P1 BRA `(.L_x_100) ;  /* 0x0000002c009c9947 */ /* 0x002fea0003800000 */
.L_x_99:
[----:B------:R-:W-:Y:S05]  /*5f70*/  BSYNC B0 ;  /* 0x0000000000007941 */ /* 0x000fea0003800000 */
.L_x_98:
[----:B------:R-:W-:Y:S01]  /*5f80*/  ISETP.NE.AND P1, PT, R64, RZ, PT ;  /* 0x000000ff4000720c */ /* 0x000fe20003f25270 */
[----:B------:R-:W-:Y:S11]  /*5f90*/  HFMA2 R61, -RZ, RZ, 0, 5.9604644775390625e-08 ;  /* 0x00000001ff3d7431 */ /* 0x000ff600000001ff */
[----:B------:R-:W-:Y:S01]  /*5fa0*/  @!UPT UIADD3 URZ, UPT, UPT, URZ, URZ, URZ ;  /* 0x000000fffffff290 */ /* 0x000fe2000fffe0ff */
[----:B------:R-:W-:Y:S05]  /*5fb0*/  @P1 WARPSYNC.ALL ;  /* 0x0000000000001948 */ /* 0x000fea0003800000 */
[----:B------:R2:W4:Y:S04]  /*5fc0*/  @P1 LDSM.16.M88.4 R28, [R62+UR44+0x200] ;  /* 0x0002002c3e1c183b */ /* 0x0005280008000200 */
[----:B------:R2:W1:Y:S02]  /*5fd0*/  @P1 LDSM.16.M88.4 R36, [R59+0x200] ;  /* 0x000200003b24183b */ /* 0x0004640000000200 */
.L_x_97:
[----:B------:R-:W-:Y:S05]  /*5fe0*/  BSYNC B1 ;  /* 0x0000000000017941 */ /* 0x000fea0003800000 */
.L_x_96:
[----:B-1----:R-:W-:Y:S04]  /*5ff0*/  SHF.R.U32.HI R0, RZ, 0x15, R25 ;  /* 0x00000015ff007819 */ /* 0x002fe80000011619 */
[----:B------:R-:W-:Y:S01]  /*6000*/  LOP3.LUT P1, RZ, R0, 0x3, R46, 0x48, !PT ;  /* 0x0000000300ff7812 */ /* 0x000fe2000782482e */
[----:B------:R-:W-:Y:S01]  /*6010*/  @!UPT UIADD3 URZ, UPT, UPT, URZ, URZ, URZ ;  /* 0x000000fffffff290 */ /* 0x000fe2000fffe0ff */
[----:B---3--:R-:W-:Y:S11]  /*6020*/  @P0 BRA `(.L_x_101) ;  /* 0x0000000000080947 */ /* 0x008ff60003800000 */
[----:B------:R-:W1:Y:S02]  /*6030*/  SYNCS.PHASECHK.TRANS64.TRYWAIT P0, [R26+URZ+0xa0], R2 ;  /* 0x0000a0021a0075a7 */ /* 0x000e6400080011ff */
[----:B-1----:R-:W-:Y:S05]  /*6040*/  @!P0 BRA `(.L_x_102) ;  /* 0x0000002c007c8947 */ /* 0x002fea0003800000 */
.L_x_101:
[----:B------:R-:W-:Y:S05]  /*6050*/  @!P1 BRA `(.L_x_103) ;  /* 0x0000000000409947 */ /* 0x000fea0003800000 */
[----:B------:R-:W3:Y:S01]  /*6060*/  LDCU.64 UR8, c[0x4][0x70] ;  /* 0x01000e00ff0877ac */ /* 0x000ee20008000a00 */
[----:B------:R-:W-:Y:S01]  /*6070*/  MOV R3, 0x0 ;  /* 0x0000000000037802 */ /* 0x000fe20000000f00 */
[----:B------:R-:W-:Y:S02]  /*6080*/  HFMA2 R12, -RZ, RZ, 0, 5.9604644775390625e-08 ;  /* 0x00000001ff0c7431 */ /* 0x000fe400000001ff */
[----:B------:R-:W-:Y:S02]  /*6090*/  IMAD.MOV.U32 R8, RZ, RZ, 0x192 ;  /* 0x00000192ff087424 */ /* 0x000fe400078e00ff */
[----:B------:R-:W-:Y:S01]  /*60a0*/  IMAD.MOV.U32 R13, RZ, RZ, RZ ;  /* 0x000000ffff0d7224 */ /* 0x000fe200078e00ff */
[----:B------:R-:W5:Y:S01]  /*60b0*/  LDCU.64 UR6, c[0x4][0x78] ;  /* 0x01000f00ff0677ac */ /* 0x000f620008000a00 */
[----:B-1----:R-:W1:Y:S01]  /*60c0*/  LDC.64 R2, c[0x4][R3] ;  /* 0x0100000003027b82 */ /* 0x002e620000000a00 */
[----:B------:R-:W2:Y:S01]  /*60d0*/  LDCU.64 UR4, c[0x4][0x10] ;  /* 0x01000200ff0477ac */ /* 0x000ea20008000a00 */
[----:B---3--:R-:W-:Y:S01]  /*60e0*/  MOV R5, UR9 ;  /* 0x0000000900057c02 */ /* 0x008fe20008000f00 */
[----:B------:R-:W-:Y:S01]  /*60f0*/  IMAD.U32 R4, RZ, RZ, UR8 ;  /* 0x00000008ff047e24 */ /* 0x000fe2000f8e00ff */
[----:B-----5:R-:W-:Y:S01]  /*6100*/  MOV R7, UR7 ;  /* 0x0000000700077c02 */ /* 0x020fe20008000f00 */
[----:B------:R-:W-:Y:S01]  /*6110*/  IMAD.U32 R6, RZ, RZ, UR6 ;  /* 0x00000006ff067e24 */ /* 0x000fe2000f8e00ff */
[----:B--2---:R-:W-:Y:S01]  /*6120*/  MOV R11, UR5 ;  /* 0x00000005000b7c02 */ /* 0x004fe20008000f00 */
[----:B------:R-:W-:Y:S02]  /*6130*/  IMAD.U32 R10, RZ, RZ, UR4 ;  /* 0x00000004ff0a7e24 */ /* 0x000fe4000f8e00ff */
[----:B------:R-:W-:Y:S07]  /*6140*/  LEPC R20, `(.L_x_103) ;  /* 0x000000001014794e */ /* 0x000fee0000000000 */
[----:B-1--4-:R-:W-:Y:S05]  /*6150*/  CALL.ABS.NOINC R2 ;  /* 0x0000000002007343 */ /* 0x012fea0003c00000 */
.L_x_103:
[----:B----4-:R-:W-:Y:S01]  /*6160*/  SHF.L.U32 R3, R28, 0x10, RZ ;  /* 0x000000101c037819 */ /* 0x010fe200000006ff */
[----:B------:R-:W-:Y:S05]  /*6170*/  WARPSYNC.ALL ;  /* 0x0000000000007948 */ /* 0x000fea0003800000 */
[----:B------:R-:W-:Y:S01]  /*6180*/  R2UR UR4, R25 ;  /* 0x00000000190472ca */ /* 0x000fe200000e0000 */
[----:B------:R-:W-:Y:S01]  /*6190*/  BSSY.RECONVERGENT B0, `(.L_x_104) ;  /* 0x000004e000007945 */ /* 0x000fe20003800200 */
[C---:B------:R-:W-:Y:S02]  /*61a0*/  SHF.L.U32 R20, R29.reuse, 0x10, RZ ;  /* 0x000000101d147819 */ /* 0x040fe400000006ff */
[----:B------:R-:W-:Y:S02]  /*61b0*/  LOP3.LUT R21, R29, 0xffff0000, RZ, 0xc0, !PT ;  /* 0xffff00001d157812 */ /* 0x000fe400078ec0ff */
[----:B------:R-:W-:Y:S07]  /*61c0*/  ISETP.NE.AND P0, PT, R57, RZ, PT ;  /* 0x000000ff3900720c */ /* 0x000fee0003f05270 */
[----:B------:R-:W3:Y:S02]  /*61d0*/  LDTM.16dp256bit.x4 R4, tmem[UR4] ;  /* 0x00000004000479ee */ /* 0x000ee40008120000 */
[----:B---3--:R-:W-:Y:S01]  /*61e0*/  FMUL R0, R24, R4 ;  /* 0x0000000418007220 */ /* 0x008fe20000400000 */
[----:B------:R-:W-:Y:S01]  /*61f0*/  LOP3.LUT R4, R28, 0xffff0000, RZ, 0xc0, !PT ;  /* 0xffff00001c047812 */ /* 0x000fe200078ec0ff */
[C---:B-1----:R-:W-:Y:S01]  /*6200*/  FMUL R2, R24.reuse, R5 ;  /* 0x0000000518027220 */ /* 0x042fe20000400000 */
[C---:B------:R-:W-:Y:S01]  /*6210*/  FMUL R7, R24.reuse, R7 ;  /* 0x0000000718077220 */ /* 0x040fe20000400000 */
[C---:B------:R-:W-:Y:S01]  /*6220*/  FFMA R0, R27.reuse, R3, R0 ;  /* 0x000000031b007223 */ /* 0x040fe20000000000 */
[C---:B------:R-:W-:Y:S01]  /*6230*/  FMUL R3, R24.reuse, R6 ;  /* 0x0000000618037220 */ /* 0x040fe20000400000 */
[C---:B------:R-:W-:Y:S01]  /*6240*/  FFMA R2, R27.reuse, R4, R2 ;  /* 0x000000041b027223 */ /* 0x040fe20000000002 */
[C---:B------:R-:W-:Y:S01]  /*6250*/  FMUL R4, R24.reuse, R8 ;  /* 0x0000000818047220 */ /* 0x040fe20000400000 */
[C---:B------:R-:W-:Y:S01]  /*6260*/  FMUL R8, R24.reuse, R12 ;  /* 0x0000000c18087220 */ /* 0x040fe20000400000 */
[----:B------:R-:W-:Y:S01]  /*6270*/  FMUL R12, R24, R16 ;  /* 0x00000010180c7220 */ /* 0x000fe20000400000 */
[----:B------:R-:W-:Y:S01]  /*6280*/  SHF.L.U32 R16, R30, 0x10, RZ ;  /* 0x000000101e107819 */ /* 0x000fe200000006ff */
[C---:B------:R-:W-:Y:S01]  /*6290*/  FFMA R3, R27.reuse, R20, R3 ;  /* 0x000000141b037223 */ /* 0x040fe20000000003 */
[----:B------:R-:W-:Y:S01]  /*62a0*/  F2FP.BF16.F32.PACK_AB R32, R2, R0 ;  /* 0x000000000220723e */ /* 0x000fe200000010ff */
[C---:B------:R-:W-:Y:S01]  /*62b0*/  FFMA R7, R27.reuse, R21, R7 ;  /* 0x000000151b077223 */ /* 0x040fe20000000007 */
[----:B------:R-:W-:Y:S01]  /*62c0*/  LOP3.LUT R0, R30, 0xffff0000, RZ, 0xc0, !PT ;  /* 0xffff00001e007812 */ /* 0x000fe200078ec0ff */
[----:B------:R-:W-:Y:S01]  /*62d0*/  FFMA R4, R27, R16, R4 ;  /* 0x000000101b047223 */ /* 0x000fe20000000004 */
[C---:B------:R-:W-:Y:S01]  /*62e0*/  SHF.L.U32 R2, R31.reuse, 0x10, RZ ;  /* 0x000000101f027819 */ /* 0x040fe200000006ff */
[C---:B------:R-:W-:Y:S01]  /*62f0*/  FMUL R5, R24.reuse, R9 ;  /* 0x0000000918057220 */ /* 0x040fe20000400000 */
[----:B------:R-:W-:Y:S01]  /*6300*/  LOP3.LUT R16, R31, 0xffff0000, RZ, 0xc0, !PT ;  /* 0xffff00001f107812 */ /* 0x000fe200078ec0ff */
[----:B------:R-:W-:Y:S01]  /*6310*/  FMUL R6, R24, R10 ;  /* 0x0000000a18067220 */ /* 0x000fe20000400000 */
[----:B------:R-:W-:Y:S01]  /*6320*/  F2FP.BF16.F32.PACK_AB R33, R7, R3 ;  /* 0x000000030721723e */ /* 0x000fe200000010ff */
[C---:B------:R-:W-:Y:S01]  /*6330*/  FFMA R5, R27.reuse, R0, R5 ;  /* 0x000000001b057223 */ /* 0x040fe20000000005 */
[C---:B------:R-:W-:Y:S01]  /*6340*/  SHF.L.U32 R0, R36.reuse, 0x10, RZ ;  /* 0x0000001024007819 */ /* 0x040fe200000006ff */
[----:B------:R-:W-:Y:S01]  /*6350*/  FFMA R6, R27, R2, R6 ;  /* 0x000000021b067223 */ /* 0x000fe20000000006 */
[----:B------:R-:W-:Y:S01]  /*6360*/  LOP3.LUT R2, R36, 0xffff0000, RZ, 0xc0, !PT ;  /* 0xffff000024027812 */ /* 0x000fe200078ec0ff */
[C---:B------:R-:W-:Y:S01]  /*6370*/  FMUL R11, R24.reuse, R11 ;  /* 0x0000000b180b7220 */ /* 0x040fe20000400000 */
[----:B------:R-:W-:Y:S01]  /*6380*/  SHF.L.U32 R3, R37, 0x10, RZ ;  /* 0x0000001025037819 */ /* 0x000fe200000006ff */
[C---:B------:R-:W-:Y:S01]  /*6390*/  FMUL R9, R24.reuse, R13 ;  /* 0x0000000d18097220 */ /* 0x040fe20000400000 */
[----:B------:R-:W-:Y:S01]  /*63a0*/  F2FP.BF16.F32.PACK_AB R34, R5, R4 ;  /* 0x000000040522723e */ /* 0x000fe200000010ff */
[C---:B------:R-:W-:Y:S01]  /*63b0*/  FMUL R10, R24.reuse, R14 ;  /* 0x0000000e180a7220 */ /* 0x040fe20000400000 */
[C---:B------:R-:W-:Y:S01]  /*63c0*/  FFMA R11, R27.reuse, R16, R11 ;  /* 0x000000101b0b7223 */ /* 0x040fe2000000000b */
[C---:B------:R-:W-:Y:S01]  /*63d0*/  FFMA R8, R27.reuse, R0, R8 ;  /* 0x000000001b087223 */ /* 0x040fe20000000008 */
[----:B------:R-:W-:Y:S01]  /*63e0*/  FFMA R9, R27, R2, R9 ;  /* 0x000000021b097223 */ /* 0x000fe20000000009 */
[----:B------:R-:W-:Y:S01]  /*63f0*/  LOP3.LUT R0, R37, 0xffff0000, RZ, 0xc0, !PT ;  /* 0xffff000025007812 */ /* 0x000fe200078ec0ff */
[----:B------:R-:W-:Y:S01]  /*6400*/  FFMA R10, R27, R3, R10 ;  /* 0x000000031b0a7223 */ /* 0x000fe2000000000a */
[----:B------:R-:W-:Y:S01]  /*6410*/  FMUL R15, R24, R15 ;  /* 0x0000000f180f7220 */ /* 0x000fe20000400000 */
[----:B------:R-:W-:Y:S01]  /*6420*/  SHF.L.U32 R2, R38, 0x10, RZ ;  /* 0x0000001026027819 */ /* 0x000fe200000006ff */
[----:B------:R-:W-:Y:S01]  /*6430*/  FMUL R13, R24, R17 ;  /* 0x00000011180d7220 */ /* 0x000fe20000400000 */
[----:B------:R-:W-:Y:S01]  /*6440*/  LOP3.LUT R3, R38, 0xffff0000, RZ, 0xc0, !PT ;  /* 0xffff000026037812 */ /* 0x000fe200078ec0ff */
[C---:B------:R-:W-:Y:S01]  /*6450*/  FMUL R14, R24.reuse, R18 ;  /* 0x00000012180e7220 */ /* 0x040fe20000400000 */
[----:B------:R-:W-:Y:S01]  /*6460*/  SHF.L.U32 R4, R39, 0x10, RZ ;  /* 0x0000001027047819 */ /* 0x000fe200000006ff */
[----:B------:R-:W-:Y:S01]  /*6470*/  FFMA R15, R27, R0, R15 ;  /* 0x000000001b0f7223 */ /* 0x000fe2000000000f */
[----:B------:R-:W-:Y:S01]  /*6480*/  LOP3.LUT R5, R39, 0xffff0000, RZ, 0xc0, !PT ;  /* 0xffff000027057812 */ /* 0x000fe200078ec0ff */
[----:B------:R-:W-:Y:S01]  /*6490*/  FMUL R19, R24, R19 ;  /* 0x0000001318137220 */ /* 0x000fe20000400000 */
[C---:B------:R-:W-:Y:S01]  /*64a0*/  FFMA R12, R27.reuse, R2, R12 ;  /* 0x000000021b0c7223 */ /* 0x040fe2000000000c */
[C---:B------:R-:W-:Y:S01]  /*64b0*/  FFMA R13, R27.reuse, R3, R13 ;  /* 0x000000031b0d7223 */ /* 0x040fe2000000000d */
[C---:B------:R-:W-:Y:S01]  /*64c0*/  FFMA R14, R27.reuse, R4, R14 ;  /* 0x000000041b0e7223 */ /* 0x040fe2000000000e */
[----:B------:R-:W-:Y:S01]  /*64d0*/  FFMA R19, R27, R5, R19 ;  /* 0x000000051b137223 */ /* 0x000fe20000000013 */
[----:B------:R-:W-:Y:S02]  /*64e0*/  F2FP.BF16.F32.PACK_AB R35, R11, R6 ;  /* 0x000000060b23723e */ /* 0x000fe400000010ff */
[----:B------:R-:W-:Y:S02]  /*64f0*/  F2FP.BF16.F32.PACK_AB R8, R9, R8 ;  /* 0x000000080908723e */ /* 0x000fe400000010ff */
[----:B------:R-:W-:Y:S01]  /*6500*/  F2FP.BF16.F32.PACK_AB R9, R15, R10 ;  /* 0x0000000a0f09723e */ /* 0x000fe200000010ff */
[----:B------:R1:W-:Y:S01]  /*6510*/  STSM.16.M88.4 [R60+0x200], R32 ;  /* 0x000200203c007844 */ /* 0x0003e20000000200 */
[----:B------:R-:W-:Y:S02]  /*6520*/  F2FP.BF16.F32.PACK_AB R10, R13, R12 ;  /* 0x0000000c0d0a723e */ /* 0x000fe400000010ff */
[----:B------:R-:W-:Y:S05]  /*6530*/  F2FP.BF16.F32.PACK_AB R11, R19, R14 ;  /* 0x0000000e130b723e */ /* 0x000fea00000010ff */
[----:B------:R1:W-:Y:S01]  /*6540*/  STSM.16.M88.4 [R59+0x200], R8 ;  /* 0x000200083b007844 */ /* 0x0003e20000000200 */
[----:B------:R-:W-:Y:S01]  /*6550*/  @!PT LDS RZ, [RZ] ;  /* 0x00000000fffff984 */ /* 0x000fe20000000800 */
[----:B------:R-:W-:Y:S01]  /*6560*/  @!PT LDS RZ, [RZ] ;  /* 0x00000000fffff984 */ /* 0x000fe20000000800 */
[----:B------:R-:W-:Y:S01]  /*6570*/  @!PT LDS RZ, [RZ] ;  /* 0x00000000fffff984 */ /* 0x000fe20000000800 */
[----:B------:R-:W-:Y:S01]  /*6580*/  @!PT LDS RZ, [RZ] ;  /* 0x00000000fffff984 */ /* 0x000fe20000000800 */
[----:B------:R3:W-:Y:S07]  /*6590*/  MEMBAR.ALL.CTA ;  /* 0x0000000000007992 */ /* 0x0007ee0000008000 */
[----:B---3--:R-:W3:Y:S02]  /*65a0*/  FENCE.VIEW.ASYNC.S ;  /* 0x00000000000073c6 */ /* 0x008ee40000000000 */
[----:B---3--:R-:W-:Y:S06]  /*65b0*/  BAR.SYNC.DEFER_BLOCKING 0x1, 0x80 ;  /* 0x0042000000007b1d */ /* 0x008fec0000010000 */
[----:B------:R-:W-:Y:S05]  /*65c0*/  @P0 BRA `(.L_x_105) ;  /* 0x0000000000280947 */ /* 0x000fea0003800000 */
[----:B------:R-:W3:Y:S01]  /*65d0*/  LDCU.64 UR6, c[0x0][0x348] ;  /* 0x00006900ff0677ac */ /* 0x000ee20008000a00 */
[----:B------:R-:W-:Y:S01]  /*65e0*/  UIADD3 UR4, UPT, UPT, UR44, 0x200, URZ ;  /* 0x000002002c047890 */ /* 0x000fe2000fffe0ff */
[----:B------:R-:W-:Y:S05]  /*65f0*/  UMOV UR51, UR36 ;  /* 0x0000002400337c82 */ /* 0x000fea0008000000 */
[----:B------:R-:W-:Y:S04]  /*6600*/  MOV R50, UR4 ;  /* 0x0000000400327c02 */ /* 0x000fe80008000f00 */
[----:B------:R-:W-:Y:S01]  /*6610*/  R2UR UR48, R50 ;  /* 0x00000000323072ca */ /* 0x000fe200000e0000 */
[----:B---3--:R-:W-:Y:S04]  /*6620*/  UIADD3 UR4, UP0, UPT, UR6, 0x680, URZ ;  /* 0x0000068006047890 */ /* 0x008fe8000ff1e0ff */
[----:B------:R-:W-:Y:S09]  /*6630*/  UIADD3.X UR5, UPT, UPT, URZ, UR7, URZ, UP0, !UPT ;  /* 0x00000007ff057290 */ /* 0x000ff200087fe4ff */
[----:B------:R3:W-:Y:S01]  /*6640*/  UTMASTG.3D [UR48], [UR4] ;  /* 0x00000030040073b5 */ /* 0x0007e20008010000 */
[----:B------:R0:W-:Y:S01]  /*6650*/  UTMACMDFLUSH ;  /* 0x00000000000079b7 */ /* 0x0001e20000000000 */
[----:B---3--:R-:W-:Y:S04]  /*6660*/  DEPBAR.LE SB0, 0x1 ;  /* 0x000080400000791a */ /* 0x008fe80000000000 */
.L_x_105:
[----:B------:R-:W-:Y:S05]  /*6670*/  BSYNC.RECONVERGENT B0 ;  /* 0x0000000000007941 */ /* 0x000fea0003800200 */
.L_x_104:
[----:B------:R-:W-:Y:S01]  /*6680*/  BAR.SYNC.DEFER_BLOCKING 0x1, 0x80 ;  /* 0x0042000000007b1d */ /* 0x000fe20000010000 */
[----:B------:R-:W-:Y:S01]  /*6690*/  ISETP.NE.AND P1, PT, R58, RZ, PT ;  /* 0x000000ff3a00720c */ /* 0x000fe20003f25270 */
[----:B------:R-:W-:Y:S01]  /*66a0*/  UISETP.NE.AND UP0, UPT, UR47, URZ, UPT ;  /* 0x000000ff2f00728c */ /* 0x000fe2000bf05270 */
[----:B------:R-:W-:Y:S11]  /*66b0*/  LEA R4, R61, UR44, 0x3 ;  /* 0x0000002c3d047c11 */ /* 0x000ff6000f8e18ff */
[----:B------:R-:W-:Y:S01]  /*66c0*/  @P1 SHF.L.U32 R3, R55, 0x1f, RZ ;  /* 0x0000001f37031819 */ /* 0x000fe200000006ff */
[----:B------:R-:W-:Y:S06]  /*66d0*/  BRA.U !UP0, `(.L_x_106) ;  /* 0x0000000108247547 */ /* 0x000fec000b800000 */
[----:B------:R-:W3:Y:S01]  /*66e0*/  S2R R0, SR_CgaCtaId ;  /* 0x0000000000007919 */ /* 0x000ee20000008800 */
[----:B------:R-:W-:Y:S01]  /*66f0*/  IMAD.U32 R2, RZ, RZ, UR46 ;  /* 0x0000002eff027e24 */ /* 0x000fe2000f8e00ff */
[----:B------:R-:W-:Y:S04]  /*6700*/  UIADD3 UR4, UPT, UPT, UR46, 0x1, URZ ;  /* 0x000000012e047890 */ /* 0x000fe8000fffe0ff */
[----:B------:R-:W-:Y:S01]  /*6710*/  @P1 LEA R2, R2, UR44, 0x3 ;  /* 0x0000002c02021c11 */ /* 0x000fe2000f8e18ff */
[----:B------:R-:W-:Y:S04]  /*6720*/  UISETP.NE.AND UP0, UPT, UR4, 0x4, UPT ;  /* 0x000000040400788c */ /* 0x000fe8000bf05270 */
[----:B------:R-:W-:Y:S01]  /*6730*/  @P1 VIADD R2, R2, 0x50 ;  /* 0x0000005002021836 */ /* 0x000fe20000000000 */
[----:B------:R-:W-:Y:S04]  /*6740*/  USEL UR46, UR4, URZ, UP0 ;  /* 0x000000ff042e7287 */ /* 0x000fe80008000000 */
[----:B---3--:R-:W-:Y:S04]  /*6750*/  @P1 PRMT R0, R0, 0x654, R2 ;  /* 0x0000065400001816 */ /* 0x008fe80000000002 */
[----:B------:R3:W-:Y:S04]  /*6760*/  @P1 SYNCS.ARRIVE.TRANS64.RED.A1T0 RZ, [R0+URZ], RZ ;  /* 0x000000ff00ff19a7 */ /* 0x0007e800081004ff */
.L_x_106:
[----:B------:R-:W4:Y:S01]  /*6770*/  @P1 SYNCS.PHASECHK.TRANS64.TRYWAIT P0, [R4+URZ+0x30], R3 ;  /* 0x00003003040015a7 */ /* 0x000f2200080011ff */
[----:B------:R-:W-:Y:S01]  /*6780*/  BSSY B1, `(.L_x_107) ;  /* 0x0000013000017945 */ /* 0x000fe20003800000 */
[----:B----4-:R-:W-:Y:S03]  /*6790*/  @P1 SEL R63, RZ, 0x1, !P0 ;  /* 0x00000001ff3f1807 */ /* 0x010fe60004000000 */
[----:B------:R-:W-:Y:S05]  /*67a0*/  @!P1 BRA `(.L_x_108) ;  /* 0x0000000000409947 */ /* 0x000fea0003800000 */
[----:B------:R-:W-:Y:S01]  /*67b0*/  ISETP.NE.AND P1, PT, R64, RZ, PT ;  /* 0x000000ff4000720c */ /* 0x000fe20003f25270 */
[----:B------:R-:W-:Y:S01]  /*67c0*/  BSSY B0, `(.L_x_109) ;  /* 0x0000009000007945 */ /* 0x000fe20003800000 */
[----:B------:R-:W-:Y:S11]  /*67d0*/  ISETP.NE.AND P0, PT, R63, RZ, PT ;  /* 0x000000ff3f00720c */ /* 0x000ff60003f05270 */
[----:B------:R-:W-:Y:S05]  /*67e0*/  @P1 IMAD R3, R61, 0x1000, R62 ;  /* 0x000010003d031824 */ /* 0x000fea00078e023e */
[----:B------:R-:W-:Y:S05]  /*67f0*/  @P1 IADD3 R2, PT, PT, R3, UR44, RZ ;  /* 0x0000002c03021c10 */ /* 0x000fea000fffe0ff */
[----:B------:R-:W-:Y:S01]  /*6800*/  @P1 IMAD.IADD R2, R56, 0x1, R2 ;  /* 0x0000000138021824 */ /* 0x000fe200078e0202 */
[----:B------:R-:W-:Y:S06]  /*6810*/  @P0 BRA `(.L_x_110) ;  /* 0x00000000000c0947 */ /* 0x000fec0003800000 */
[----:B---3--:R-:W-:Y:S04]  /*6820*/  SHF.L.U32 R0, R55, 0x1f, RZ ;  /* 0x0000001f37007819 */ /* 0x008fe800000006ff */
[----:B------:R-:W3:Y:S02]  /*6830*/  SYNCS.PHASECHK.TRANS64.TRYWAIT P0, [R4+URZ+0x30], R0 ;  /* 0x00003000040075a7 */ /* 0x000ee400080011ff */
[----:B---3--:R-:W-:Y:S05]  /*6840*/  @!P0 BRA `(.L_x_111) ;  /* 0x0000002400908947 */ /* 0x008fea0003800000 */
.L_x_110:
[----:B------:R-:W-:Y:S05]  /*6850*/  BSYNC B0 ;  /* 0x0000000000007941 */ /* 0x000fea0003800000 */
.L_x_109:
[----:B------:R-:W-:Y:S02]  /*6860*/  ISETP.NE.AND P0, PT, R64, RZ, PT ;  /* 0x000000ff4000720c */ /* 0x000fe40003f05270 */
[----:B------:R-:W-:Y:S11]  /*6870*/  IADD3 R61, PT, PT, R61, 0x1, RZ ;  /* 0x000000013d3d7810 */ /* 0x000ff60007ffe0ff */
[----:B------:R-:W-:Y:S05]  /*6880*/  @P0 WARPSYNC.ALL ;  /* 0x0000000000000948 */ /* 0x000fea0003800000 */
[----:B------:R4:W1:Y:S04]  /*6890*/  @P0 LDSM.16.M88.4 R28, [R3+UR44+0x200] ;  /* 0x0002002c031c083b */ /* 0x0008680008000200 */
[----:B------:R4:W1:Y:S02]  /*68a0*/  @P0 LDSM.16.M88.4 R36, [R2+0x200] ;  /* 0x000200000224083b */ /* 0x0008640000000200 */
.L_x_108:
[----:B------:R-:W-:Y:S05]  /*68b0*/  BSYNC B1 ;  /* 0x0000000000017941 */ /* 0x000fea0003800000 */
.L_x_107:
[----:B---3--:R-:W-:Y:S05]  /*68c0*/  VIADD R0, R25, 0x20 ;  /* 0x0000002019007836 */ /* 0x008fea0000000000 */
[----:B------:R-:W-:Y:S04]  /*68d0*/  SHF.R.U32.HI R0, RZ, 0x15, R0 ;  /* 0x00000015ff007819 */ /* 0x000fe80000011600 */
[----:B------:R-:W-:Y:S11]  /*68e0*/  LOP3.LUT P0, RZ, R0, 0x3, R46, 0x48, !PT ;  /* 0x0000000300ff7812 */ /* 0x000ff6000780482e */
[----:B------:R-:W-:Y:S02]  /*68f0*/  @!UPT UIADD3 URZ, UPT, UPT, URZ, URZ, URZ ;  /* 0x000000fffffff290 */ /* 0x000fe4000fffe0ff */
[----:B------:R-:W-:Y:S05]  /*6900*/  @!P0 BRA `(.L_x_112) ;  /* 0x0000000000408947 */ /* 0x000fea0003800000 */
[----:B------:R-:W3:Y:S01]  /*6910*/  LDCU.64 UR8, c[0x4][0x70] ;  /* 0x01000e00ff0877ac */ /* 0x000ee20008000a00 */
[----:B----4-:R-:W-:Y:S01]  /*6920*/  MOV R3, 0x0 ;  /* 0x0000000000037802 */ /* 0x010fe20000000f00 */
[----:B------:R-:W-:Y:S02]  /*6930*/  HFMA2 R12, -RZ, RZ, 0, 5.9604644775390625e-08 ;  /* 0x00000001ff0c7431 */ /* 0x000fe400000001ff */
[----:B-1----:R-:W-:Y:S02]  /*6940*/  IMAD.MOV.U32 R8, RZ, RZ, 0x192 ;  /* 0x00000192ff087424 */ /* 0x002fe400078e00ff */
[----:B------:R-:W-:Y:S01]  /*6950*/  IMAD.MOV.U32 R13, RZ, RZ, RZ ;  /* 0x000000ffff0d7224 */ /* 0x000fe200078e00ff */
[----:B------:R-:W1:Y:S01]  /*6960*/  LDCU.64 UR6, c[0x4][0x78] ;  /* 0x01000f00ff0677ac */ /* 0x000e620008000a00 */
[----:B------:R-:W4:Y:S01]  /*6970*/  LDC.64 R2, c[0x4][R3] ;  /* 0x0100000003027b82 */ /* 0x000f220000000a00 */
[----:B------:R-:W5:Y:S01]  /*6980*/  LDCU.64 UR4, c[0x4][0x10] ;  /* 0x01000200ff0477ac */ /* 0x000f620008000a00 */
[----:B---3--:R-:W-:Y:S01]  /*6990*/  MOV R5, UR9 ;  /* 0x0000000900057c02 */ /* 0x008fe20008000f00 */
[----:B------:R-:W-:Y:S01]  /*69a0*/  IMAD.U32 R4, RZ, RZ, UR8 ;  /* 0x00000008ff047e24 */ /* 0x000fe2000f8e00ff */
[----:B-1----:R-:W-:Y:S01]  /*69b0*/  MOV R7, UR7 ;  /* 0x0000000700077c02 */ /* 0x002fe20008000f00 */
[----:B------:R-:W-:Y:S01]  /*69c0*/  IMAD.U32 R6, RZ, RZ, UR6 ;  /* 0x00000006ff067e24 */ /* 0x000fe2000f8e00ff */
[----:B-----5:R-:W-:Y:S01]  /*69d0*/  MOV R11, UR5 ;  /* 0x00000005000b7c02 */ /* 0x020fe20008000f00 */
[----:B------:R-:W-:Y:S02]  /*69e0*/  IMAD.U32 R10, RZ, RZ, UR4 ;  /* 0x00000004ff0a7e24 */ /* 0x000fe4000f8e00ff */
[----:B------:R-:W-:Y:S07]  /*69f0*/  LEPC R20, `(.L_x_112) ;  /* 0x000000001014794e */ /* 0x000fee0000000000 */
[----:B--2-4-:R-:W-:Y:S05]  /*6a00*/  CALL.ABS.NOINC R2 ;  /* 0x0000000002007343 */ /* 0x014fea0003c00000 */
.L_x_112:
[----:B-1--4-:R-:W-:Y:S01]  /*6a10*/  SHF.L.U32 R3, R28, 0x10, RZ ;  /* 0x000000101c037819 */ /* 0x012fe200000006ff */
[----:B------:R-:W-:Y:S05]  /*6a20*/  WARPSYNC.ALL ;  /* 0x0000000000007948 */ /* 0x000fea0003800000 */
[----:B------:R-:W-:Y:S01]  /*6a30*/  R2UR UR4, R25 ;  /* 0x00000000190472ca */ /* 0x000fe200000e0000 */
[----:B------:R-:W1:Y:S01]  /*6a40*/  S2R R65, SR_CgaCtaId ;  /* 0x0000000000417919 */ /* 0x000e620000008800 */
[C---:B------:R-:W-:Y:S01]  /*6a50*/  SHF.L.U32 R20, R29.reuse, 0x10, RZ ;  /* 0x000000101d147819 */ /* 0x040fe200000006ff */
[----:B------:R-:W-:Y:S01]  /*6a60*/  BSSY.RECONVERGENT B0, `(.L_x_113) ;  /* 0x0000054000007945 */ /* 0x000fe20003800200 */
[----:B------:R-:W-:Y:S02]  /*6a70*/  LOP3.LUT R21, R29, 0xffff0000, RZ, 0xc0, !PT ;  /* 0xffff00001d157812 */ /* 0x000fe400078ec0ff */
[----:B------:R-:W-:Y:S02]  /*6a80*/  ISETP.NE.AND P6, PT, R58, RZ, PT ;  /* 0x000000ff3a00720c */ /* 0x000fe40003fc5270 */
[----:B------:R-:W-:Y:S05]  /*6a90*/  ISETP.NE.AND P0, PT, R57, RZ, PT ;  /* 0x000000ff3900720c */ /* 0x000fea0003f05270 */
[----:B------:R-:W3:Y:S02]  /*6aa0*/  LDTM.16dp256bit.x4 R4, tmem[UR4+0x20] ;  /* 0x00002004000479ee */ /* 0x000ee40008120000 */
[----:B---3--:R-:W-:Y:S01]  /*6ab0*/  FMUL R0, R24, R4 ;  /* 0x0000000418007220 */ /* 0x008fe20000400000 */
[----:B------:R-:W-:Y:S01]  /*6ac0*/  LOP3.LUT R4, R28, 0xffff0000, RZ, 0xc0, !PT ;  /* 0xffff00001c047812 */ /* 0x000fe200078ec0ff */
[C---:B------:R-:W-:Y:S01]  /*6ad0*/  FMUL R2, R24.reuse, R5 ;  /* 0x0000000518027220 */ /* 0x040fe20000400000 */
[C---:B------:R-:W-:Y:S01]  /*6ae0*/  FMUL R7, R24.reuse, R7 ;  /* 0x0000000718077220 */ /* 0x040fe20000400000 */
[C---:B------:R-:W-:Y:S01]  /*6af0*/  FFMA R0, R27.reuse, R3, R0 ;  /* 0x000000031b007223 */ /* 0x040fe20000000000 */
[C---:B------:R-:W-:Y:S01]  /*6b00*/  FMUL R3, R24.reuse, R6 ;  /* 0x0000000618037220 */ /* 0x040fe20000400000 */
[C---:B------:R-:W-:Y:S01]  /*6b10*/  FFMA R2, R27.reuse, R4, R2 ;  /* 0x000000041b027223 */ /* 0x040fe20000000002 */
[C---:B------:R-:W-:Y:S01]  /*6b20*/  FMUL R4, R24.reuse, R8 ;  /* 0x0000000818047220 */ /* 0x040fe20000400000 */
[----:B------:R-:W-:Y:S01]  /*6b30*/  FMUL R8, R24, R12 ;  /* 0x0000000c18087220 */ /* 0x000fe20000400000 */
[C---:B------:R-:W-:Y:S01]  /*6b40*/  FFMA R3, R27.reuse, R20, R3 ;  /* 0x000000141b037223 */ /* 0x040fe20000000003 */
[----:B------:R-:W-:Y:S01]  /*6b50*/  FFMA R7, R27, R21, R7 ;  /* 0x000000151b077223 */ /* 0x000fe20000000007 */
[----:B------:R-:W-:Y:S01]  /*6b60*/  F2FP.BF16.F32.PACK_AB R32, R2, R0 ;  /* 0x000000000220723e */ /* 0x000fe200000010ff */
[----:B------:R-:W-:Y:S01]  /*6b70*/  FMUL R12, R24, R16 ;  /* 0x00000010180c7220 */ /* 0x000fe20000400000 */
[----:B------:R-:W-:Y:S01]  /*6b80*/  SHF.L.U32 R16, R30, 0x10, RZ ;  /* 0x000000101e107819 */ /* 0x000fe200000006ff */
[----:B------:R-:W-:Y:S01]  /*6b90*/  FMUL R5, R24, R9 ;  /* 0x0000000918057220 */ /* 0x000fe20000400000 */
[----:B------:R-:W-:Y:S01]  /*6ba0*/  LOP3.LUT R0, R30, 0xffff0000, RZ, 0xc0, !PT ;  /* 0xffff00001e007812 */ /* 0x000fe200078ec0ff */
[C---:B------:R-:W-:Y:S01]  /*6bb0*/  FMUL R6, R24.reuse, R10 ;  /* 0x0000000a18067220 */ /* 0x040fe20000400000 */
[----:B------:R-:W-:Y:S01]  /*6bc0*/  SHF.L.U32 R2, R31, 0x10, RZ ;  /* 0x000000101f027819 */ /* 0x000fe200000006ff */
[----:B------:R-:W-:Y:S01]  /*6bd0*/  FFMA R4, R27, R16, R4 ;  /* 0x000000101b047223 */ /* 0x000fe20000000004 */
[----:B------:R-:W-:Y:S01]  /*6be0*/  F2FP.BF16.F32.PACK_AB R33, R7, R3 ;  /* 0x000000030721723e */ /* 0x000fe200000010ff */
[----:B------:R-:W-:Y:S01]  /*6bf0*/  FFMA R5, R27, R0, R5 ;  /* 0x000000001b057223 */ /* 0x000fe20000000005 */
[----:B------:R-:W-:Y:S01]  /*6c00*/  LOP3.LUT R3, R31, 0xffff0000, RZ, 0xc0, !PT ;  /* 0xffff00001f037812 */ /* 0x000fe200078ec0ff */
[----:B------:R-:W-:Y:S01]  /*6c10*/  FMUL R11, R24, R11 ;  /* 0x0000000b180b7220 */ /* 0x000fe20000400000 */
[C---:B------:R-:W-:Y:S01]  /*6c20*/  SHF.L.U32 R0, R36.reuse, 0x10, RZ ;  /* 0x0000001024007819 */ /* 0x040fe200000006ff */
[C---:B------:R-:W-:Y:S01]  /*6c30*/  FFMA R6, R27.reuse, R2, R6 ;  /* 0x000000021b067223 */ /* 0x040fe20000000006 */
[----:B------:R-:W-:Y:S01]  /*6c40*/  LOP3.LUT R2, R36, 0xffff0000, RZ, 0xc0, !PT ;  /* 0xffff000024027812 */ /* 0x000fe200078ec0ff */
[----:B------:R-:W-:Y:S01]  /*6c50*/  FFMA R11, R27, R3, R11 ;  /* 0x000000031b0b7223 */ /* 0x000fe2000000000b */
[----:B------:R-:W-:Y:S01]  /*6c60*/  SHF.L.U32 R3, R37, 0x10, RZ ;  /* 0x0000001025037819 */ /* 0x000fe200000006ff */
[C---:B------:R-:W-:Y:S01]  /*6c70*/  FMUL R9, R24.reuse, R13 ;  /* 0x0000000d18097220 */ /* 0x040fe20000400000 */
[----:B------:R-:W-:Y:S01]  /*6c80*/  F2FP.BF16.F32.PACK_AB R34, R5, R4 ;  /* 0x000000040522723e */ /* 0x000fe200000010ff */
[----:B------:R-:W-:Y:S01]  /*6c90*/  FMUL R10, R24, R14 ;  /* 0x0000000e180a7220 */ /* 0x000fe20000400000 */
[----:B------:R-:W-:Y:S01]  /*6ca0*/  SHF.L.U32 R4, R39, 0x10, RZ ;  /* 0x0000001027047819 */ /* 0x000fe200000006ff */
[----:B------:R-:W-:Y:S01]  /*6cb0*/  FFMA R8, R27, R0, R8 ;  /* 0x000000001b087223 */ /* 0x000fe20000000008 */
[----:B------:R-:W-:Y:S01]  /*6cc0*/  LOP3.LUT R0, R37, 0xffff0000, RZ, 0xc0, !PT ;  /* 0xffff000025007812 */ /* 0x000fe200078ec0ff */
[C---:B------:R-:W-:Y:S01]  /*6cd0*/  FFMA R9, R27.reuse, R2, R9 ;  /* 0x000000021b097223 */ /* 0x040fe20000000009 */
[C---:B------:R-:W-:Y:S01]  /*6ce0*/  SHF.L.U32 R2, R38.reuse, 0x10, RZ ;  /* 0x0000001026027819 */ /* 0x040fe200000006ff */
[----:B------:R-:W-:Y:S01]  /*6cf0*/  FFMA R10, R27, R3, R10 ;  /* 0x000000031b0a7223 */ /* 0x000fe2000000000a */
[----:B------:R-:W-:Y:S01]  /*6d00*/  LOP3.LUT R3, R38, 0xffff0000, RZ, 0xc0, !PT ;  /* 0xffff000026037812 */ /* 0x000fe200078ec0ff */
[C---:B------:R-:W-:Y:S01]  /*6d10*/  FMUL R15, R24.reuse, R15 ;  /* 0x0000000f180f7220 */ /* 0x040fe20000400000 */
[----:B------:R-:W-:Y:S01]  /*6d20*/  LOP3.LUT R5, R39, 0xffff0000, RZ, 0xc0, !PT ;  /* 0xffff000027057812 */ /* 0x000fe200078ec0ff */
[C---:B------:R-:W-:Y:S01]  /*6d30*/  FMUL R13, R24.reuse, R17 ;  /* 0x00000011180d7220 */ /* 0x040fe20000400000 */
[----:B------:R-:W-:Y:S01]  /*6d40*/  F2FP.BF16.F32.PACK_AB R35, R11, R6 ;  /* 0x000000060b23723e */ /* 0x000fe200000010ff */
[C---:B------:R-:W-:Y:S01]  /*6d50*/  FMUL R14, R24.reuse, R18 ;  /* 0x00000012180e7220 */ /* 0x040fe20000400000 */
[C---:B------:R-:W-:Y:S01]  /*6d60*/  FFMA R15, R27.reuse, R0, R15 ;  /* 0x000000001b0f7223 */ /* 0x040fe2000000000f */
[----:B------:R-:W-:Y:S01]  /*6d70*/  FMUL R19, R24, R19 ;  /* 0x0000001318137220 */ /* 0x000fe20000400000 */
[----:B------:R-:W-:Y:S01]  /*6d80*/  FFMA R12, R27, R2, R12 ;  /* 0x000000021b0c7223 */ /* 0x000fe2000000000c */
[----:B------:R3:W-:Y:S01]  /*6d90*/  STSM.16.M88.4 [R60+0x1200], R32 ;  /* 0x001200203c007844 */ /* 0x0007e20000000200 */
[----:B------:R-:W-:Y:S01]  /*6da0*/  F2FP.BF16.F32.PACK_AB R8, R9, R8 ;  /* 0x000000080908723e */ /* 0x000fe200000010ff */
[----:B------:R-:W-:Y:S01]  /*6db0*/  FFMA R13, R27, R3, R13 ;  /* 0x000000031b0d7223 */ /* 0x000fe2000000000d */
[----:B------:R-:W-:Y:S01]  /*6dc0*/  F2FP.BF16.F32.PACK_AB R9, R15, R10 ;  /* 0x0000000a0f09723e */ /* 0x000fe200000010ff */
[C---:B------:R-:W-:Y:S01]  /*6dd0*/  FFMA R14, R27.reuse, R4, R14 ;  /* 0x000000041b0e7223 */ /* 0x040fe2000000000e */
[----:B------:R-:W-:Y:S01]  /*6de0*/  FFMA R19, R27, R5, R19 ;  /* 0x000000051b137223 */ /* 0x000fe20000000013 */
[----:B------:R-:W-:Y:S02]  /*6df0*/  MOV R0, UR46 ;  /* 0x0000002e00007c02 */ /* 0x000fe40008000f00 */
[----:B------:R-:W-:Y:S02]  /*6e00*/  F2FP.BF16.F32.PACK_AB R10, R13, R12 ;  /* 0x0000000c0d0a723e */ /* 0x000fe400000010ff */
[----:B------:R-:W-:Y:S02]  /*6e10*/  F2FP.BF16.F32.PACK_AB R11, R19, R14 ;  /* 0x0000000e130b723e */ /* 0x000fe400000010ff */
[----:B------:R-:W-:Y:S02]  /*6e20*/  @P6 LEA R0, R0, UR44, 0x3 ;  /* 0x0000002c00006c11 */ /* 0x000fe4000f8e18ff */
[----:B------:R-:W-:Y:S01]  /*6e30*/  LEA R2, R61, UR44, 0x3 ;  /* 0x0000002c3d027c11 */ /* 0x000fe2000f8e18ff */
[----:B------:R3:W-:Y:S01]  /*6e40*/  STSM.16.M88.4 [R59+0x1200], R8 ;  /* 0x001200083b007844 */ /* 0x0007e20000000200 */
[----:B------:R-:W-:Y:S02]  /*6e50*/  @P6 IADD3 R0, PT, PT, R0, 0x50, RZ ;  /* 0x0000005000006810 */ /* 0x000fe40007ffe0ff */
[----:B------:R-:W-:Y:S01]  /*6e60*/  @P6 SHF.L.U32 R3, R55, 0x1f, RZ ;  /* 0x0000001f37036819 */ /* 0x000fe200000006ff */
[----:B------:R-:W-:Y:S01]  /*6e70*/  @!PT LDS RZ, [RZ] ;  /* 0x00000000fffff984 */ /* 0x000fe20000000800 */
[----:B------:R-:W-:Y:S01]  /*6e80*/  @!PT LDS RZ, [RZ] ;  /* 0x00000000fffff984 */ /* 0x000fe20000000800 */
[----:B------:R-:W-:Y:S01]  /*6e90*/  @!PT LDS RZ, [RZ] ;  /* 0x00000000fffff984 */ /* 0x000fe20000000800 */
[----:B------:R-:W-:Y:S01]  /*6ea0*/  @!PT LDS RZ, [RZ] ;  /* 0x00000000fffff984 */ /* 0x000fe20000000800 */
[----:B------:R4:W-:Y:S06]  /*6eb0*/  MEMBAR.ALL.CTA ;  /* 0x0000000000007992 */ /* 0x0009ec0000008000 */
[----:B----4-:R-:W4:Y:S01]  /*6ec0*/  FENCE.VIEW.ASYNC.S ;  /* 0x00000000000073c6 */ /* 0x010f220000000000 */
[----:B-1----:R-:W-:Y:S01]  /*6ed0*/  @P6 PRMT R0, R65, 0x654, R0 ;  /* 0x0000065441006816 */ /* 0x002fe20000000000 */
[----:B----4-:R-:W-:Y:S06]  /*6ee0*/  BAR.SYNC.DEFER_BLOCKING 0x1, 0x80 ;  /* 0x0042000000007b1d */ /* 0x010fec0000010000 */
[----:B------:R-:W-:Y:S05]  /*6ef0*/  @P0 BRA `(.L_x_114) ;  /* 0x0000000000280947 */ /* 0x000fea0003800000 */
[----:B------:R-:W1:Y:S01]  /*6f00*/  LDCU.64 UR6, c[0x0][0x348] ;  /* 0x00006900ff0677ac */ /* 0x000e620008000a00 */
[----:B------:R-:W-:Y:S02]  /*6f10*/  UIADD3 UR9, UPT, UPT, UR49, 0x20, URZ ;  /* 0x0000002031097890 */ /* 0x000fe4000fffe0ff */
[----:B------:R-:W-:Y:S01]  /*6f20*/  UIADD3 UR8, UPT, UPT, UR44, 0x1200, URZ ;  /* 0x000012002c087890 */ /* 0x000fe2000fffe0ff */
[----:B------:R-:W-:Y:S01]  /*6f30*/  UMOV UR10, UR50 ;  /* 0x00000032000a7c82 */ /* 0x000fe20008000000 */
[----:B------:R-:W-:Y:S01]  /*6f40*/  UMOV UR11, UR36 ;  /* 0x00000024000b7c82 */ /* 0x000fe20008000000 */
[----:B-1----:R-:W-:Y:S04]  /*6f50*/  UIADD3 UR4, UP0, UPT, UR6, 0x680, URZ ;  /* 0x0000068006047890 */ /* 0x002fe8000ff1e0ff */
[----:B------:R-:W-:Y:S09]  /*6f60*/  UIADD3.X UR5, UPT, UPT, URZ, UR7, URZ, UP0, !UPT ;  /* 0x00000007ff057290 */ /* 0x000ff200087fe4ff */
[----:B------:R1:W-:Y:S01]  /*6f70*/  UTMASTG.3D [UR8], [UR4] ;  /* 0x00000008040073b5 */ /* 0x0003e20008010000 */
[----:B------:R0:W-:Y:S01]  /*6f80*/  UTMACMDFLUSH ;  /* 0x00000000000079b7 */ /* 0x0001e20000000000 */
[----:B-1----:R-:W-:Y:S04]  /*6f90*/  DEPBAR.LE SB0, 0x1 ;  /* 0x000080400000791a */ /* 0x002fe80000000000 */
.L_x_114:
[----:B------:R-:W-:Y:S05]  /*6fa0*/  BSYNC.RECONVERGENT B0 ;  /* 0x0000000000007941 */ /* 0x000fea0003800200 */
.L_x_113:
[----:B------:R-:W-:Y:S01]  /*6fb0*/  BAR.SYNC.DEFER_BLOCKING 0x1, 0x80 ;  /* 0x0042000000007b1d */ /* 0x000fe20000010000 */
[----:B------:R-:W-:Y:S04]  /*6fc0*/  UIADD3 UR4, UPT, UPT, UR46, 0x1, URZ ;  /* 0x000000012e047890 */ /* 0x000fe8000fffe0ff */
[----:B------:R-:W-:Y:S04]  /*6fd0*/  UISETP.NE.AND UP0, UPT, UR4, 0x4, UPT ;  /* 0x000000040400788c */ /* 0x000fe8000bf05270 */
[----:B------:R-:W-:Y:S01]  /*6fe0*/  USEL UR45, UR4, URZ, UP0 ;  /* 0x000000ff042d7287 */ /* 0x000fe20008000000 */
[----:B------:R1:W-:Y:S01]  /*6ff0*/  @P6 SYNCS.ARRIVE.TRANS64.RED.A1T0 RZ, [R0+URZ], RZ ;  /* 0x000000ff00ff69a7 */ /* 0x0003e200081004ff */
[----:B------:R-:W-:Y:S01]  /*7000*/  BSSY B1, `(.L_x_115) ;  /* 0x0000014000017945 */ /* 0x000fe20003800000 */
[----:B------:R-:W4:Y:S02]  /*7010*/  @P6 SYNCS.PHASECHK.TRANS64.TRYWAIT P0, [R2+URZ+0x30], R3 ;  /* 0x00003003020065a7 */ /* 0x000f2400080011ff */
[----:B----4-:R-:W-:Y:S01]  /*7020*/  @P6 SEL R63, RZ, 0x1, !P0 ;  /* 0x00000001ff3f6807 */ /* 0x010fe20004000000 */
[----:B-1----:R-:W-:Y:S06]  /*7030*/  @!P6 BRA `(.L_x_116) ;  /* 0x000000000040e947 */ /* 0x002fec0003800000 */
[----:B------:R-:W-:Y:S01]  /*7040*/  ISETP.NE.AND P1, PT, R64, RZ, PT ;  /* 0x000000ff4000720c */ /* 0x000fe20003f25270 */
[----:B------:R-:W-:Y:S01]  /*7050*/  BSSY B0, `(.L_x_117) ;  /* 0x0000009000007945 */ /* 0x000fe20003800000 */
[----:B------:R-:W-:Y:S11]  /*7060*/  ISETP.NE.AND P0, PT, R63, RZ, PT ;  /* 0x000000ff3f00720c */ /* 0x000ff60003f05270 */
[----:B------:R-:W-:Y:S05]  /*7070*/  @P1 IMAD R3, R61, 0x1000, R62 ;  /* 0x000010003d031824 */ /* 0x000fea00078e023e */
[----:B------:R-:W-:Y:S05]  /*7080*/  @P1 IADD3 R0, PT, PT, R3, UR44, RZ ;  /* 0x0000002c03001c10 */ /* 0x000fea000fffe0ff */
[----:B------:R-:W-:Y:S01]  /*7090*/  @P1 IMAD.IADD R0, R56, 0x1, R0 ;  /* 0x0000000138001824 */ /* 0x000fe200078e0200 */
[----:B------:R-:W-:Y:S06]  /*70a0*/  @P0 BRA `(.L_x_118) ;  /* 0x00000000000c0947 */ /* 0x000fec0003800000 */
[----:B------:R-:W-:Y:S04]  /*70b0*/  SHF.L.U32 R4, R55, 0x1f, RZ ;  /* 0x0000001f37047819 */ /* 0x000fe800000006ff */
[----:B------:R-:W1:Y:S02]  /*70c0*/  SYNCS.PHASECHK.TRANS64.TRYWAIT P0, [R2+URZ+0x30], R4 ;  /* 0x00003004020075a7 */ /* 0x000e6400080011ff */
[----:B-1----:R-:W-:Y:S05]  /*70d0*/  @!P0 BRA `(.L_x_119) ;  /* 0x0000001c00808947 */ /* 0x002fea0003800000 */
.L_x_118:
[----:B------:R-:W-:Y:S05]  /*70e0*/  BSYNC B0 ;  /* 0x0000000000007941 */ /* 0x000fea0003800000 */
.L_x_117:
[----:B------:R-:W-:Y:S02]  /*70f0*/  ISETP.NE.AND P0, PT, R64, RZ, PT ;  /* 0x000000ff4000720c */ /* 0x000fe40003f05270 */
[----:B------:R-:W-:Y:S11]  /*7100*/  IADD3 R61, PT, PT, R61, 0x1, RZ ;  /* 0x000000013d3d7810 */ /* 0x000ff60007ffe0ff */
[----:B------:R-:W-:Y:S05]  /*7110*/  @P0 WARPSYNC.ALL ;  /* 0x0000000000000948 */ /* 0x000fea0003800000 */
[----:B------:R4:W1:Y:S04]  /*7120*/  @P0 LDSM.16.M88.4 R28, [R3+UR44+0x200] ;  /* 0x0002002c031c083b */ /* 0x0008680008000200 */
[----:B------:R4:W1:Y:S02]  /*7130*/  @P0 LDSM.16.M88.4 R36, [R0+0x200] ;  /* 0x000200000024083b */ /* 0x0008640000000200 */
.L_x_116:
[----:B------:R-:W-:Y:S05]  /*7140*/  BSYNC B1 ;  /* 0x0000000000017941 */ /* 0x000fea0003800000 */
.L_x_115:
[----:B----4-:R-:W-:Y:S05]  /*7150*/  VIADD R0, R25, 0x40 ;  /* 0x0000004019007836 */ /* 0x010fea0000000000 */
[----:B------:R-:W-:Y:S04]  /*7160*/  SHF.R.U32.HI R0, RZ, 0x15, R0 ;  /* 0x00000015ff007819 */ /* 0x000fe80000011600 */
[----:B------:R-:W-:Y:S11]  /*7170*/  LOP3.LUT P0, RZ, R0, 0x3, R46, 0x48, !PT ;  /* 0x0000000300ff7812 */ /* 0x000ff6000780482e */
[----:B------:R-:W-:Y:S02]  /*7180*/  @!UPT UIADD3 URZ, UPT, UPT, URZ, URZ, URZ ;  /* 0x000000fffffff290 */ /* 0x000fe4000fffe0ff */
[----:B------:R-:W-:Y:S05]  /*7190*/  @!P0 BRA `(.L_x_120) ;  /* 0x0000000000408947 */ /* 0x000fea0003800000 */
[----:B------:R-:W4:Y:S01]  /*71a0*/  LDCU.64 UR8, c[0x4][0x70] ;  /* 0x01000e00ff0877ac */ /* 0x000f220008000a00 */
[----:B------:R-:W-:Y:S01]  /*71b0*/  MOV R3, 0x0 ;  /* 0x0000000000037802 */ /* 0x000fe20000000f00 */
[----:B------:R-:W-:Y:S02]  /*71c0*/  HFMA2 R12, -RZ, RZ, 0, 5.9604644775390625e-08 ;  /* 0x00000001ff0c7431 */ /* 0x000fe400000001ff */
[----:B---3--:R-:W-:Y:S02]  /*71d0*/  IMAD.MOV.U32 R8, RZ, RZ, 0x192 ;  /* 0x00000192ff087424 */ /* 0x008fe400078e00ff */
[----:B------:R-:W-:Y:S01]  /*71e0*/  IMAD.MOV.U32 R13, RZ, RZ, RZ ;  /* 0x000000ffff0d7224 */ /* 0x000fe200078e00ff */
[----:B------:R-:W3:Y:S01]  /*71f0*/  LDCU.64 UR6, c[0x4][0x78] ;  /* 0x01000f00ff0677ac */ /* 0x000ee20008000a00 */
[----:B-1----:R-:W1:Y:S01]  /*7200*/  LDC.64 R2, c[0x4][R3] ;  /* 0x0100000003027b82 */ /* 0x002e620000000a00 */
[----:B------:R-:W5:Y:S01]  /*7210*/  LDCU.64 UR4, c[0x4][0x10] ;  /* 0x01000200ff0477ac */ /* 0x000f620008000a00 */
[----:B----4-:R-:W-:Y:S01]  /*7220*/  MOV R5, UR9 ;  /* 0x0000000900057c02 */ /* 0x010fe20008000f00 */
[----:B------:R-:W-:Y:S01]  /*7230*/  IMAD.U32 R4, RZ, RZ, UR8 ;  /* 0x00000008ff047e24 */ /* 0x000fe2000f8e00ff */
[----:B---3--:R-:W-:Y:S01]  /*7240*/  MOV R7, UR7 ;  /* 0x0000000700077c02 */ /* 0x008fe20008000f00 */
[----:B------:R-:W-:Y:S01]  /*7250*/  IMAD.U32 R6, RZ, RZ, UR6 ;  /* 0x00000006ff067e24 */ /* 0x000fe2000f8e00ff */
[----:B-----5:R-:W-:Y:S01]  /*7260*/  MOV R11, UR5 ;  /* 0x00000005000b7c02 */ /* 0x020fe20008000f00 */
[----:B------:R-:W-:Y:S02]  /*7270*/  IMAD.U32 R10, RZ, RZ, UR4 ;  /* 0x00000004ff0a7e24 */ /* 0x000fe4000f8e00ff */
[----:B------:R-:W-:Y:S07]  /*7280*/  LEPC R20, `(.L_x_120) ;  /* 0x000000001014794e */ /* 0x000fee0000000000 */
[----:B-12---:R-:W-:Y:S05]  /*7290*/  CALL.ABS.NOINC R2 ;  /* 0x0000000002007343 */ /* 0x006fea0003c00000 */
.L_x_120:
[----:B-1----:R-:W-:Y:S01]  /*72a0*/  SHF.L.U32 R3, R28, 0x10, RZ ;  /* 0x000000101c037819 */ /* 0x002fe200000006ff */
[----:B------:R-:W-:Y:S05]  /*72b0*/  WARPSYNC.ALL ;  /* 0x0000000000007948 */ /* 0x000fea0003800000 */
[----:B------:R-:W-:Y:S01]  /*72c0*/  R2UR UR4, R25 ;  /* 0x00000000190472ca */ /* 0x000fe200000e0000 */
[----:B------:R-:W-:Y:S01]  /*72d0*/  BSSY.RECONVERGENT B0, `(.L_x_121) ;  /* 0x0000055000007945 */ /* 0x000fe20003800200 */
[C---:B------:R-:W-:Y:S02]  /*72e0*/  SHF.L.U32 R20, R29.reuse, 0x10, RZ ;  /* 0x000000101d147819 */ /* 0x040fe400000006ff */
[----:B------:R-:W-:Y:S02]  /*72f0*/  LOP3.LUT R21, R29, 0xffff0000, RZ, 0xc0, !PT ;  /* 0xffff00001d157812 */ /* 0x000fe400078ec0ff */
[----:B------:R-:W-:Y:S02]  /*7300*/  ISETP.NE.AND P6, PT, R58, RZ, PT ;  /* 0x000000ff3a00720c */ /* 0x000fe40003fc5270 */
[----:B------:R-:W-:Y:S05]  /*7310*/  ISETP.NE.AND P0, PT, R57, RZ, PT ;  /* 0x000000ff3900720c */ /* 0x000fea0003f05270 */
[----:B---3--:R-:W1:Y:S02]  /*7320*/  LDTM.16dp256bit.x4 R4, tmem[UR4+0x40] ;  /* 0x00004004000479ee */ /* 0x008e640008120000 */
[----:B-1----:R-:W-:Y:S01]  /*7330*/  FMUL R0, R24, R4 ;  /* 0x0000000418007220 */ /* 0x002fe20000400000 */
[----:B------:R-:W-:Y:S01]  /*7340*/  LOP3.LUT R4, R28, 0xffff0000, RZ, 0xc0, !PT ;  /* 0xffff00001c047812 */ /* 0x000fe200078ec0ff */
[C---:B------:R-:W-:Y:S01]  /*7350*/  FMUL R2, R24.reuse, R5 ;  /* 0x0000000518027220 */ /* 0x040fe20000400000 */
        /* <DEDUP_REMOVED lines=26> */
[----:B------:R-:W-:Y:S01]  /*7500*/  FMUL R10, R24, R14 ;  /* 0x0000000e180a7220 */ /* 0x000fe20000400000 */
[----:B------:R-:W-:Y:S01]  /*7510*/  SHF.L.U32 R4, R39, 0x10, RZ ;  /* 0x0000001027047819 */ /* 0x000fe200000006ff */
[----:B------:R-:W-:Y:S01]  /*7520*/  FFMA R11, R27, R16, R11 ;  /* 0x000000101b0b7223 */ /* 0x000fe2000000000b */
[----:B------:R-:W-:Y:S01]  /*7530*/  LOP3.LUT R5, R39, 0xffff0000, RZ, 0xc0, !PT ;  /* 0xffff000027057812 */ /* 0x000fe200078ec0ff */
[----:B------:R-:W-:Y:S01]  /*7540*/  FFMA R8, R27, R0, R8 ;  /* 0x000000001b087223 */ /* 0x000fe20000000008 */
[----:B------:R-:W-:Y:S01]  /*7550*/  LOP3.LUT R0, R37, 0xffff0000, RZ, 0xc0, !PT ;  /* 0xffff000025007812 */ /* 0x000fe200078ec0ff */
[C---:B------:R-:W-:Y:S01]  /*7560*/  FFMA R9, R27.reuse, R2, R9 ;  /* 0x000000021b097223 */ /* 0x040fe20000000009 */
[C---:B------:R-:W-:Y:S01]  /*7570*/  SHF.L.U32 R2, R38.reuse, 0x10, RZ ;  /* 0x0000001026027819 */ /* 0x040fe200000006ff */
[----:B------:R-:W-:Y:S01]  /*7580*/  FFMA R10, R27, R3, R10 ;  /* 0x000000031b0a7223 */ /* 0x000fe2000000000a */
[----:B------:R-:W-:Y:S01]  /*7590*/  LOP3.LUT R3, R38, 0xffff0000, RZ, 0xc0, !PT ;  /* 0xffff000026037812 */ /* 0x000fe200078ec0ff */
[C---:B------:R-:W-:Y:S01]  /*75a0*/  FMUL R15, R24.reuse, R15 ;  /* 0x0000000f180f7220 */ /* 0x040fe20000400000 */
[----:B------:R-:W-:Y:S01]  /*75b0*/  F2FP.BF16.F32.PACK_AB R35, R11, R6 ;  /* 0x000000060b23723e */ /* 0x000fe200000010ff */
[C---:B------:R-:W-:Y:S01]  /*75c0*/  FMUL R13, R24.reuse, R17 ;  /* 0x00000011180d7220 */ /* 0x040fe20000400000 */
[C---:B------:R-:W-:Y:S01]  /*75d0*/  FMUL R14, R24.reuse, R18 ;  /* 0x00000012180e7220 */ /* 0x040fe20000400000 */
[----:B------:R-:W-:Y:S01]  /*75e0*/  FFMA R15, R27, R0, R15 ;  /* 0x000000001b0f7223 */ /* 0x000fe2000000000f */
[----:B------:R-:W-:Y:S01]  /*75f0*/  FMUL R19, R24, R19 ;  /* 0x0000001318137220 */ /* 0x000fe20000400000 */
[----:B------:R1:W-:Y:S01]  /*7600*/  STSM.16.M88.4 [R60+0x2200], R32 ;  /* 0x002200203c007844 */ /* 0x0003e20000000200 */
[----:B------:R-:W-:Y:S01]  /*7610*/  F2FP.BF16.F32.PACK_AB R8, R9, R8 ;  /* 0x000000080908723e */ /* 0x000fe200000010ff */
[----:B------:R-:W-:Y:S01]  /*7620*/  FFMA R12, R27, R2, R12 ;  /* 0x000000021b0c7223 */ /* 0x000fe2000000000c */
[----:B------:R-:W-:Y:S01]  /*7630*/  F2FP.BF16.F32.PACK_AB R9, R15, R10 ;  /* 0x0000000a0f09723e */ /* 0x000fe200000010ff */
[C---:B------:R-:W-:Y:S01]  /*7640*/  FFMA R13, R27.reuse, R3, R13 ;  /* 0x000000031b0d7223 */ /* 0x040fe2000000000d */
        /* <DEDUP_REMOVED lines=15> */
[----:B---3--:R-:W3:Y:S01]  /*7740*/  FENCE.VIEW.ASYNC.S ;  /* 0x00000000000073c6 */ /* 0x008ee20000000000 */
[----:B------:R-:W-:Y:S01]  /*7750*/  @P6 PRMT R0, R65, 0x654, R0 ;  /* 0x0000065441006816 */ /* 0x000fe20000000000 */
[----:B---3--:R-:W-:Y:S06]  /*7760*/  BAR.SYNC.DEFER_BLOCKING 0x1, 0x80 ;  /* 0x0042000000007b1d */ /* 0x008fec0000010000 */
[----:B------:R-:W-:Y:S05]  /*7770*/  @P0 BRA `(.L_x_122) ;  /* 0x0000000000280947 */ /* 0x000fea0003800000 */
[----:B------:R-:W3:Y:S01]  /*7780*/  LDCU.64 UR6, c[0x0][0x348] ;  /* 0x00006900ff0677ac */ /* 0x000ee20008000a00 */
[----:B------:R-:W-:Y:S02]  /*7790*/  UIADD3 UR9, UPT, UPT, UR49, 0x40, URZ ;  /* 0x0000004031097890 */ /* 0x000fe4000fffe0ff */
[----:B------:R-:W-:Y:S01]  /*77a0*/  UIADD3 UR8, UPT, UPT, UR44, 0x2200, URZ ;  /* 0x000022002c087890 */ /* 0x000fe2000fffe0ff */
[----:B------:R-:W-:Y:S01]  /*77b0*/  UMOV UR10, UR50 ;  /* 0x00000032000a7c82 */ /* 0x000fe20008000000 */
[----:B------:R-:W-:Y:S01]  /*77c0*/  UMOV UR11, UR36 ;  /* 0x00000024000b7c82 */ /* 0x000fe20008000000 */
[----:B---3--:R-:W-:Y:S04]  /*77d0*/  UIADD3 UR4, UP0, UPT, UR6, 0x680, URZ ;  /* 0x0000068006047890 */ /* 0x008fe8000ff1e0ff */
[----:B------:R-:W-:Y:S09]  /*77e0*/  UIADD3.X UR5, UPT, UPT, URZ, UR7, URZ, UP0, !UPT ;  /* 0x00000007ff057290 */ /* 0x000ff200087fe4ff */
[----:B------:R3:W-:Y:S01]  /*77f0*/  UTMASTG.3D [UR8], [UR4] ;  /* 0x00000008040073b5 */ /* 0x0007e20008010000 */
[----:B------:R0:W-:Y:S01]  /*7800*/  UTMACMDFLUSH ;  /* 0x00000000000079b7 */ /* 0x0001e20000000000 */
[----:B---3--:R-:W-:Y:S04]  /*7810*/  DEPBAR.LE SB0, 0x1 ;  /* 0x000080400000791a */ /* 0x008fe80000000000 */
.L_x_122:
[----:B------:R-:W-:Y:S05]  /*7820*/  BSYNC.RECONVERGENT B0 ;  /* 0x0000000000007941 */ /* 0x000fea0003800200 */
.L_x_121:
        /* <DEDUP_REMOVED lines=8> */
[----:B---3--:R-:W-:Y:S06]  /*78b0*/  @!P6 BRA `(.L_x_124) ;  /* 0x000000000040e947 */ /* 0x008fec0003800000 */
        /* <DEDUP_REMOVED lines=8> */
[----:B------:R-:W3:Y:S02]  /*7940*/  SYNCS.PHASECHK.TRANS64.TRYWAIT P0, [R3+URZ+0x30], R0 ;  /* 0x00003000030075a7 */ /* 0x000ee400080011ff */
[----:B---3--:R-:W-:Y:S05]  /*7950*/  @!P0 BRA `(.L_x_127) ;  /* 0x0000001400748947 */ /* 0x008fea0003800000 */
.L_x_126:
[----:B------:R-:W-:Y:S05]  /*7960*/  BSYNC B0 ;  /* 0x0000000000007941 */ /* 0x000fea0003800000 */
.L_x_125:
[----:B------:R-:W-:Y:S11]  /*7970*/  ISETP.NE.AND P0, PT, R64, RZ, PT ;  /* 0x000000ff4000720c */ /* 0x000ff60003f05270 */
[----:B------:R-:W-:Y:S02]  /*7980*/  @!UPT UIADD3 URZ, UPT, UPT, URZ, URZ, URZ ;  /* 0x000000fffffff290 */ /* 0x000fe4000fffe0ff */
[----:B------:R-:W-:Y:S05]  /*7990*/  @P0 WARPSYNC.ALL ;  /* 0x0000000000000948 */ /* 0x000fea0003800000 */
[----:B------:R4:W1:Y:S04]  /*79a0*/  @P0 LDSM.16.M88.4 R28, [R61+UR44+0x200] ;  /* 0x0002002c3d1c083b */ /* 0x0008680008000200 */
[----:B------:R4:W1:Y:S02]  /*79b0*/  @P0 LDSM.16.M88.4 R36, [R2+0x200] ;  /* 0x000200000224083b */ /* 0x0008640000000200 */
.L_x_124:
[----:B------:R-:W-:Y:S05]  /*79c0*/  BSYNC B1 ;  /* 0x0000000000017941 */ /* 0x000fea0003800000 */
.L_x_123:
[----:B---3--:R-:W-:Y:S05]  /*79d0*/  VIADD R0, R25, 0x60 ;  /* 0x0000006019007836 */ /* 0x008fea0000000000 */
[----:B------:R-:W-:Y:S04]  /*79e0*/  SHF.R.U32.HI R0, RZ, 0x15, R0 ;  /* 0x00000015ff007819 */ /* 0x000fe80000011600 */
[----:B------:R-:W-:Y:S11]  /*79f0*/  LOP3.LUT P0, RZ, R0, 0x3, R46, 0x48, !PT ;  /* 0x0000000300ff7812 */ /* 0x000ff6000780482e */
[----:B------:R-:W-:Y:S02]  /*7a00*/  @!UPT UIADD3 URZ, UPT, UPT, URZ, URZ, URZ ;  /* 0x000000fffffff290 */ /* 0x000fe4000fffe0ff */
[----:B------:R-:W-:Y:S05]  /*7a10*/  @!P0 BRA `(.L_x_128) ;  /* 0x0000000000408947 */ /* 0x000fea0003800000 */
[----:B------:R-:W3:Y:S01]  /*7a20*/  LDCU.64 UR8, c[0x4][0x70] ;  /* 0x01000e00ff0877ac */ /* 0x000ee20008000a00 */
[----:B------:R-:W-:Y:S01]  /*7a30*/  MOV R3, 0x0 ;  /* 0x0000000000037802 */ /* 0x000fe20000000f00 */
[----:B------:R-:W-:Y:S02]  /*7a40*/  HFMA2 R12, -RZ, RZ, 0, 5.9604644775390625e-08 ;  /* 0x00000001ff0c7431 */ /* 0x000fe400000001ff */
[----:B-1----:R-:W-:Y:S02]  /*7a50*/  IMAD.MOV.U32 R8, RZ, RZ, 0x192 ;  /* 0x00000192ff087424 */ /* 0x002fe400078e00ff */
[----:B------:R-:W-:Y:S01]  /*7a60*/  IMAD.MOV.U32 R13, RZ, RZ, RZ ;  /* 0x000000ffff0d7224 */ /* 0x000fe200078e00ff */
[----:B------:R-:W1:Y:S01]  /*7a70*/  LDCU.64 UR6, c[0x4][0x78] ;  /* 0x01000f00ff0677ac */ /* 0x000e620008000a00 */
[----:B----4-:R-:W4:Y:S01]  /*7a80*/  LDC.64 R2, c[0x4][R3] ;  /* 0x0100000003027b82 */ /* 0x010f220000000a00 */
        /* <DEDUP_REMOVED lines=9> */
.L_x_128:
[----:B------:R-:W-:Y:S01]  /*7b20*/  ISETP.NE.AND P0, PT, R57, RZ, PT ;  /* 0x000000ff3900720c */ /* 0x000fe20003f05270 */
[----:B------:R-:W-:Y:S05]  /*7b30*/  WARPSYNC.ALL ;  /* 0x0000000000007948 */ /* 0x000fea0003800000 */
[----:B------:R-:W-:Y:S01]  /*7b40*/  R2UR UR4, R25 ;  /* 0x00000000190472ca */ /* 0x000fe200000e0000 */
[----:B------:R-:W3:Y:S01]  /*7b50*/  S2UR UR5, SR_CgaCtaId ;  /* 0x00000000000579c3 */ /* 0x000ee20000008800 */
[C---:B-1----:R-:W-:Y:S01]  /*7b60*/  SHF.L.U32 R0, R28.reuse, 0x10, RZ ;  /* 0x000000101c007819 */ /* 0x042fe200000006ff */
[----:B------:R-:W-:Y:S01]  /*7b70*/  BSSY.RECONVERGENT B0, `(.L_x_129) ;  /* 0x0000052000007945 */ /* 0x000fe20003800200 */
[----:B----4-:R-:W-:Y:S02]  /*7b80*/  LOP3.LUT R2, R28, 0xffff0000, RZ, 0xc0, !PT ;  /* 0xffff00001c027812 */ /* 0x010fe400078ec0ff */
[C---:B------:R-:W-:Y:S02]  /*7b90*/  SHF.L.U32 R3, R29.reuse, 0x10, RZ ;  /* 0x000000101d037819 */ /* 0x040fe400000006ff */
[----:B------:R-:W-:Y:S02]  /*7ba0*/  LOP3.LUT R20, R29, 0xffff0000, RZ, 0xc0, !PT ;  /* 0xffff00001d147812 */ /* 0x000fe400078ec0ff */
[C---:B------:R-:W-:Y:S02]  /*7bb0*/  SHF.L.U32 R21, R30.reuse, 0x10, RZ ;  /* 0x000000101e157819 */ /* 0x040fe400000006ff */
[----:B------:R-:W-:Y:S01]  /*7bc0*/  LOP3.LUT R25, R30, 0xffff0000, RZ, 0xc0, !PT ;  /* 0xffff00001e197812 */ /* 0x000fe200078ec0ff */
[----:B------:R-:W1:Y:S01]  /*7bd0*/  LDTM.16dp256bit.x4 R4, tmem[UR4+0x60] ;  /* 0x00006004000479ee */ /* 0x000e620008120000 */
[----:B------:R-:W-:Y:S01]  /*7be0*/  R2UR UR4, R26 ;  /* 0x000000001a0472ca */ /* 0x000fe200000e0000 */
[----:B------:R-:W-:Y:S01]  /*7bf0*/  NOP ;  /* 0x0000000000007918 */ /* 0x000fe20000000000 */
[C---:B------:R-:W-:Y:S02]  /*7c00*/  SHF.L.U32 R26, R31.reuse, 0x10, RZ ;  /* 0x000000101f1a7819 */ /* 0x040fe400000006ff */
[----:B------:R-:W-:Y:S02]  /*7c10*/  LOP3.LUT R28, R31, 0xffff0000, RZ, 0xc0, !PT ;  /* 0xffff00001f1c7812 */ /* 0x000fe400078ec0ff */
[C---:B------:R-:W-:Y:S02]  /*7c20*/  SHF.L.U32 R29, R36.reuse, 0x10, RZ ;  /* 0x00000010241d7819 */ /* 0x040fe400000006ff */
[----:B------:R-:W-:Y:S02]  /*7c30*/  LOP3.LUT R30, R36, 0xffff0000, RZ, 0xc0, !PT ;  /* 0xffff0000241e7812 */ /* 0x000fe400078ec0ff */
[C---:B------:R-:W-:Y:S02]  /*7c40*/  SHF.L.U32 R31, R37.reuse, 0x10, RZ ;  /* 0x00000010251f7819 */ /* 0x040fe400000006ff */
[----:B------:R-:W-:Y:S01]  /*7c50*/  LOP3.LUT R32, R37, 0xffff0000, RZ, 0xc0, !PT ;  /* 0xffff000025207812 */ /* 0x000fe200078ec0ff */
[----:B------:R-:W-:Y:S01]  /*7c60*/  UIADD3 UR4, UPT, UPT, UR4, 0xc0, URZ ;  /* 0x000000c004047890 */ /* 0x000fe2000fffe0ff */
[C---:B------:R-:W-:Y:S02]  /*7c70*/  SHF.L.U32 R33, R38.reuse, 0x10, RZ ;  /* 0x0000001026217819 */ /* 0x040fe400000006ff */
[----:B------:R-:W-:Y:S02]  /*7c80*/  LOP3.LUT R34, R38, 0xffff0000, RZ, 0xc0, !PT ;  /* 0xffff000026227812 */ /* 0x000fe400078ec0ff */
[C---:B------:R-:W-:Y:S02]  /*7c90*/  SHF.L.U32 R35, R39.reuse, 0x10, RZ ;  /* 0x0000001027237819 */ /* 0x040fe400000006ff */
[----:B------:R-:W-:Y:S01]  /*7ca0*/  LOP3.LUT R36, R39, 0xffff0000, RZ, 0xc0, !PT ;  /* 0xffff000027247812 */ /* 0x000fe200078ec0ff */
[C---:B-1----:R-:W-:Y:S01]  /*7cb0*/  FMUL R4, R24.reuse, R4 ;  /* 0x0000000418047220 */ /* 0x042fe20000400000 */
[----:B---3--:R-:W-:Y:S01]  /*7cc0*/  UPRMT UR4, UR5, 0x654, UR4 ;  /* 0x0000065405047896 */ /* 0x008fe20008000004 */
[C---:B------:R-:W-:Y:S01]  /*7cd0*/  FMUL R5, R24.reuse, R5 ;  /* 0x0000000518057220 */ /* 0x040fe20000400000 */
[C---:B------:R-:W-:Y:S01]  /*7ce0*/  FMUL R6, R24.reuse, R6 ;  /* 0x0000000618067220 */ /* 0x040fe20000400000 */
[C---:B------:R-:W-:Y:S01]  /*7cf0*/  FFMA R4, R27.reuse, R0, R4 ;  /* 0x000000001b047223 */ /* 0x040fe20000000004 */
[C---:B------:R-:W-:Y:S01]  /*7d00*/  FMUL R7, R24.reuse, R7 ;  /* 0x0000000718077220 */ /* 0x040fe20000400000 */
[C---:B------:R-:W-:Y:S01]  /*7d10*/  FFMA R5, R27.reuse, R2, R5 ;  /* 0x000000021b057223 */ /* 0x040fe20000000005 */
[C---:B------:R-:W-:Y:S01]  /*7d20*/  FFMA R6, R27.reuse, R3, R6 ;  /* 0x000000031b067223 */ /* 0x040fe20000000006 */
[C---:B------:R-:W-:Y:S01]  /*7d30*/  FMUL R8, R24.reuse, R8 ;  /* 0x0000000818087220 */ /* 0x040fe20000400000 */
[----:B------:R-:W-:Y:S01]  /*7d40*/  FFMA R7, R27, R20, R7 ;  /* 0x000000141b077223 */ /* 0x000fe20000000007 */
[----:B------:R-:W-:Y:S01]  /*7d50*/  SYNCS.ARRIVE.TRANS64.RED.A1T0 RZ, [UR4], RZ ;  /* 0x000000ffffff79a7 */ /* 0x000fe20008100404 */
[----:B------:R-:W-:Y:S01]  /*7d60*/  F2FP.BF16.F32.PACK_AB R4, R5, R4 ;  /* 0x000000040504723e */ /* 0x000fe200000010ff */
[----:B------:R-:W-:Y:S01]  /*7d70*/  FFMA R8, R27, R21, R8 ;  /* 0x000000151b087223 */ /* 0x000fe20000000008 */
[C---:B------:R-:W-:Y:S01]  /*7d80*/  FMUL R9, R24.reuse, R9 ;  /* 0x0000000918097220 */ /* 0x040fe20000400000 */
[----:B------:R-:W-:Y:S01]  /*7d90*/  F2FP.BF16.F32.PACK_AB R5, R7, R6 ;  /* 0x000000060705723e */ /* 0x000fe200000010ff */
[C---:B------:R-:W-:Y:S01]  /*7da0*/  FMUL R0, R24.reuse, R10 ;  /* 0x0000000a18007220 */ /* 0x040fe20000400000 */
[C---:B------:R-:W-:Y:S01]  /*7db0*/  FMUL R2, R24.reuse, R11 ;  /* 0x0000000b18027220 */ /* 0x040fe20000400000 */
[C---:B------:R-:W-:Y:S01]  /*7dc0*/  FMUL R3, R24.reuse, R12 ;  /* 0x0000000c18037220 */ /* 0x040fe20000400000 */
[C---:B------:R-:W-:Y:S01]  /*7dd0*/  FFMA R9, R27.reuse, R25, R9 ;  /* 0x000000191b097223 */ /* 0x040fe20000000009 */
[C---:B------:R-:W-:Y:S01]  /*7de0*/  FMUL R10, R24.reuse, R13 ;  /* 0x0000000d180a7220 */ /* 0x040fe20000400000 */
[C---:B------:R-:W-:Y:S01]  /*7df0*/  FFMA R0, R27.reuse, R26, R0 ;  /* 0x0000001a1b007223 */ /* 0x040fe20000000000 */
[C---:B------:R-:W-:Y:S01]  /*7e00*/  FMUL R11, R24.reuse, R14 ;  /* 0x0000000e180b7220 */ /* 0x040fe20000400000 */
[C---:B------:R-:W-:Y:S01]  /*7e10*/  FFMA R2, R27.reuse, R28, R2 ;  /* 0x0000001c1b027223 */ /* 0x040fe20000000002 */
[C---:B------:R-:W-:Y:S01]  /*7e20*/  FMUL R15, R24.reuse, R15 ;  /* 0x0000000f180f7220 */ /* 0x040fe20000400000 */
[C---:B------:R-:W-:Y:S01]  /*7e30*/  FMUL R12, R24.reuse, R16 ;  /* 0x00000010180c7220 */ /* 0x040fe20000400000 */
[C---:B------:R-:W-:Y:S01]  /*7e40*/  FFMA R3, R27.reuse, R29, R3 ;  /* 0x0000001d1b037223 */ /* 0x040fe20000000003 */
[C---:B------:R-:W-:Y:S01]  /*7e50*/  FMUL R13, R24.reuse, R17 ;  /* 0x00000011180d7220 */ /* 0x040fe20000400000 */
[C---:B------:R-:W-:Y:S01]  /*7e60*/  FFMA R10, R27.reuse, R30, R10 ;  /* 0x0000001e1b0a7223 */ /* 0x040fe2000000000a */
[C---:B------:R-:W-:Y:S01]  /*7e70*/  FMUL R14, R24.reuse, R18 ;  /* 0x00000012180e7220 */ /* 0x040fe20000400000 */
[C---:B------:R-:W-:Y:S01]  /*7e80*/  FFMA R11, R27.reuse, R31, R11 ;  /* 0x0000001f1b0b7223 */ /* 0x040fe2000000000b */
[C---:B------:R-:W-:Y:S01]  /*7e90*/  FFMA R15, R27.reuse, R32, R15 ;  /* 0x000000201b0f7223 */ /* 0x040fe2000000000f */
[----:B------:R-:W-:Y:S01]  /*7ea0*/  FMUL R19, R24, R19 ;  /* 0x0000001318137220 */ /* 0x000fe20000400000 */
[C---:B------:R-:W-:Y:S01]  /*7eb0*/  FFMA R12, R27.reuse, R33, R12 ;  /* 0x000000211b0c7223 */ /* 0x040fe2000000000c */
[C---:B------:R-:W-:Y:S01]  /*7ec0*/  FFMA R13, R27.reuse, R34, R13 ;  /* 0x000000221b0d7223 */ /* 0x040fe2000000000d */
[C---:B------:R-:W-:Y:S01]  /*7ed0*/  FFMA R14, R27.reuse, R35, R14 ;  /* 0x000000231b0e7223 */ /* 0x040fe2000000000e */
[----:B------:R-:W-:Y:S01]  /*7ee0*/  FFMA R19, R27, R36, R19 ;  /* 0x000000241b137223 */ /* 0x000fe20000000013 */
[----:B------:R-:W-:Y:S02]  /*7ef0*/  F2FP.BF16.F32.PACK_AB R6, R9, R8 ;  /* 0x000000080906723e */ /* 0x000fe400000010ff */
        /* <DEDUP_REMOVED lines=25> */
.L_x_130:
[----:B------:R-:W-:Y:S05]  /*8090*/  BSYNC.RECONVERGENT B0 ;  /* 0x0000000000007941 */ /* 0x000fea0003800200 */
.L_x_129:
[----:B------:R-:W-:Y:S01]  /*80a0*/  BAR.SYNC.DEFER_BLOCKING 0x1, 0x80 ;  /* 0x0042000000007b1d */ /* 0x000fe20000010000 */
[----:B------:R-:W-:Y:S01]  /*80b0*/  UISETP.NE.AND UP0, UPT, UR47, -0x4, UPT ;  /* 0xfffffffc2f00788c */ /* 0x000fe2000bf05270 */
[----:B------:R-:W-:Y:S08]  /*80c0*/  IADD3 R22, PT, PT, R22, 0x1, RZ ;  /* 0x0000000116167810 */ /* 0x000ff00007ffe0ff */
[----:B------:R-:W-:Y:S05]  /*80d0*/  BRA.U !UP0, `(.L_x_131) ;  /* 0x0000000108247547 */ /* 0x000fea000b800000 */
[----:B------:R-:W-:Y:S01]  /*80e0*/  ISETP.NE.AND P0, PT, R58, RZ, PT ;  /* 0x000000ff3a00720c */ /* 0x000fe20003f05270 */
[----:B------:R-:W-:Y:S01]  /*80f0*/  IMAD.U32 R0, RZ, RZ, UR46 ;  /* 0x0000002eff007e24 */ /* 0x000fe2000f8e00ff */
[----:B------:R-:W-:Y:S04]  /*8100*/  UIADD3 UR4, UPT, UPT, UR46, 0x1, URZ ;  /* 0x000000012e047890 */ /* 0x000fe8000fffe0ff */
[----:B------:R-:W-:Y:S04]  /*8110*/  UISETP.NE.AND UP0, UPT, UR4, 0x4, UPT ;  /* 0x000000040400788c */ /* 0x000fe8000bf05270 */
[----:B------:R-:W-:Y:S03]  /*8120*/  USEL UR46, UR4, URZ, UP0 ;  /* 0x000000ff042e7287 */ /* 0x000fe60008000000 */
[----:B------:R-:W-:Y:S05]  /*8130*/  @P0 LEA R0, R0, UR44, 0x3 ;  /* 0x0000002c00000c11 */ /* 0x000fea000f8e18ff */
[----:B------:R-:W-:Y:S05]  /*8140*/  @P0 VIADD R0, R0, 0x50 ;  /* 0x0000005000000836 */ /* 0x000fea0000000000 */
[----:B------:R-:W-:Y:S04]  /*8150*/  @P0 PRMT R0, R65, 0x654, R0 ;  /* 0x0000065441000816 */ /* 0x000fe80000000000 */
[----:B------:R3:W-:Y:S03]  /*8160*/  @P0 SYNCS.ARRIVE.TRANS64.RED.A1T0 RZ, [R0+URZ], RZ ;  /* 0x000000ff00ff09a7 */ /* 0x0007e600081004ff */
.L_x_131:
[----:B------:R-:W-:Y:S01]  /*8170*/  R2UR UR5, R47 ;  /* 0x000000002f0572ca */ /* 0x000fe200000e0000 */
[----:B------:R-:W-:Y:S01]  /*8180*/  UISETP.NE.AND UP0, UPT, UR61, URZ, UPT ;  /* 0x000000ff3d00728c */ /* 0x000fe2000bf05270 */
[----:B------:R-:W-:Y:S01]  /*8190*/  R2UR UR4, R48 ;  /* 0x00000000300472ca */ /* 0x000fe200000e0000 */
[----:B------:R-:W-:Y:S01]  /*81a0*/  UIADD3 UR47, UPT, UPT, UR47, 0x4, URZ ;  /* 0x000000042f2f7890 */ /* 0x000fe2000fffe0ff */
[----:B------:R-:W-:Y:S01]  /*81b0*/  ISETP.NE.AND P0, PT, R52, 0x2, PT ;  /* 0x000000023400780c */ /* 0x000fe20003f05270 */
[----:B------:R-:W-:Y:S01]  /*81c0*/  UMOV UR36, UR60 ;  /* 0x0000003c00247c82 */ /* 0x000fe20008000000 */
[----:B------:R-:W-:Y:S02]  /*81d0*/  ISETP.NE.AND P1, PT, R22, 0x4, PT ;  /* 0x000000041600780c */ /* 0x000fe40003f25270 */
[----:B------:R-:W-:Y:S02]  /*81e0*/  SEL R2, RZ, 0x1, P0 ;  /* 0x00000001ff027807 */ /* 0x000fe40000000000 */
[----:B---3--:R-:W-:Y:S02]  /*81f0*/  SEL R0, RZ, 0x1, P1 ;  /* 0x00000001ff007807 */ /* 0x008fe40000800000 */
[----:B------:R-:W-:Y:S01]  /*8200*/  LOP3.LUT R53, R53, R2, RZ, 0x3c, !PT ;  /* 0x0000000235357212 */ /* 0x000fe200078e3cff */
[----:B------:R-:W-:Y:S01]  /*8210*/  UIADD3 UR20, UPT, UPT, UR37, UR5, URZ ;  /* 0x0000000525147290 */ /* 0x000fe2000fffe0ff */
[----:B------:R-:W-:Y:S01]  /*8220*/  LOP3.LUT R54, R54, R0, RZ, 0x3c, !PT ;  /* 0x0000000036367212 */ /* 0x000fe200078e3cff */
[----:B------:R-:W-:Y:S01]  /*8230*/  UIADD3 UR16, UPT, UPT, UR38, UR4, URZ ;  /* 0x0000000426107290 */ /* 0x000fe2000fffe0ff */
[----:B------:R-:W-:Y:S02]  /*8240*/  SEL R52, R52, RZ, P0 ;  /* 0x000000ff34347207 */ /* 0x000fe40000000000 */
[----:B------:R-:W-:Y:S01]  /*8250*/  SEL R22, R22, RZ, P1 ;  /* 0x000000ff16167207 */ /* 0x000fe20000800000 */
[----:B------:R-:W-:Y:S08]  /*8260*/  BRA.U UP0, `(.L_x_132) ;  /* 0xffffffcd00b07547 */ /* 0x000ff0000b83ffff */
[----:B------:R-:W-:-:S13]  /*8270*/  R2UR UR4, R49 ;  /* 0x00000000310472ca */ /* 0x000fda00000e0000 */
[----:B------:R-:W-:-:S09]  /*8280*/  UISETP.NE.AND UP0, UPT, UR4, URZ, UPT ;  /* 0x000000ff0400728c */ /* 0x000fd2000bf05270 */
[----:B------:R-:W-:Y:S05]  /*8290*/  BRA.U !UP0, `(.L_x_133) ;  /* 0x0000000108487547 */ /* 0x000fea000b800000 */
[----:B------:R-:W3:Y:S02]  /*82a0*/  LDCU.64 UR4, c[0x0][0x890] ;  /* 0x00011200ff0477ac */ /* 0x000ee40008000a00 */
[----:B---3--:R-:W-:-:S04]  /*82b0*/  UISETP.NE.U32.AND UP0, UPT, UR4, URZ, UPT ;  /* 0x000000ff0400728c */ /* 0x008fc8000bf05070 */
[----:B------:R-:W-:-:S09]  /*82c0*/  UISETP.NE.AND.EX UP0, UPT, UR5, URZ, UPT, UP0 ;  /* 0x000000ff0500728c */ /* 0x000fd2000bf05300 */
[----:B------:R-:W-:Y:S05]  /*82d0*/  BRA.U UP0, `(.L_x_134) ;  /* 0x00000001000c7547 */ /* 0x000fea000b800000 */
[----:B------:R-:W-:-:S13]  /*82e0*/  FSETP.NEU.AND P0, PT, R27, RZ, PT ;  /* 0x000000ff1b00720b */ /* 0x000fda0003f0d000 */
[----:B------:R-:W-:Y:S05]  /*82f0*/  @!P0 EXIT ;  /* 0x000000000000894d */ /* 0x000fea0003800000 */
[----:B------:R-:W-:Y:S05]  /*8300*/  BRA `(.L_x_133) ;  /* 0x00000000002c7947 */ /* 0x000fea0003800000 */
.L_x_134:
[----:B------:R-:W-:Y:S01]  /*8310*/  ISETP.NE.AND P0, PT, R51, RZ, PT ;  /* 0x000000ff3300720c */ /* 0x000fe20003f05270 */
[----:B------:R-:W-:-:S12]  /*8320*/  BSSY.RECONVERGENT B0, `(.L_x_133) ;  /* 0x0000009000007945 */ /* 0x000fd80003800200 */
[----:B------:R-:W-:Y:S05]  /*8330*/  @P0 BRA `(.L_x_135) ;  /* 0x0000000000140947 */ /* 0x000fea0003800000 */
[----:B------:R-:W3:Y:S02]  /*8340*/  LDCU.64 UR4, c[0x0][0x888] ;  /* 0x00011100ff0477ac */ /* 0x000ee40008000a00 */
[----:B---3--:R-:W-:-:S04]  /*8350*/  ISETP.NE.U32.AND P0, PT, RZ, UR4, PT ;  /* 0x00000004ff007c0c */ /* 0x008fc8000bf05070 */
[----:B------:R-:W-:-:S13]  /*8360*/  ISETP.NE.AND.EX P0, PT, RZ, UR5, PT, P0 ;  /* 0x00000005ff007c0c */ /* 0x000fda000bf05300 */
[----:B------:R-:W-:Y:S05]  /*8370*/  @!P0 EXIT ;  /* 0x000000000000894d */ /* 0x000fea0003800000 */
[----:B------:R-:W-:Y:S05]  /*8380*/  BRA `(.L_x_136) ;  /* 0x0000000000087947 */ /* 0x000fea0003800000 */
.L_x_135:
[----:B------:R-:W-:-:S13]  /*8390*/  FSETP.NEU.AND P0, PT, R27, RZ, PT ;  /* 0x000000ff1b00720b */ /* 0x000fda0003f0d000 */
[----:B------:R-:W-:Y:S05]  /*83a0*/  @!P0 EXIT ;  /* 0x000000000000894d */ /* 0x000fea0003800000 */
.L_x_136:
[----:B------:R-:W-:Y:S05]  /*83b0*/  BSYNC.RECONVERGENT B0 ;  /* 0x0000000000007941 */ /* 0x000fea0003800200 */
.L_x_133:
[----:B------:R-:W3:Y:S01]  /*83c0*/  S2UR UR5, SR_CgaCtaId ;  /* 0x00000000000579c3 */ /* 0x000ee20000008800 */
[----:B------:R-:W-:Y:S01]  /*83d0*/  ULEA UR4, UR46, UR44, 0x3 ;  /* 0x0000002c2e047291 */ /* 0x000fe2000f8e18ff */
[----:B------:R-:W-:-:S04]  /*83e0*/  DEPBAR.LE SB0, 0x0 ;  /* 0x000080000000791a */ /* 0x000fc80000000000 */
[----:B------:R-:W-:-:S04]  /*83f0*/  UIADD3 UR4, UPT, UPT, UR4, 0x50, URZ ;  /* 0x0000005004047890 */ /* 0x000fc8000fffe0ff */
[----:B---3--:R-:W-:-:S09]  /*8400*/  UPRMT UR4, UR5, 0x654, UR4 ;  /* 0x0000065405047896 */ /* 0x008fd20008000004 */
[----:B------:R-:W-:Y:S01]  /*8410*/  SYNCS.ARRIVE.TRANS64.RED.A1T0 RZ, [UR4], RZ ;  /* 0x000000ffffff79a7 */ /* 0x000fe20008100404 */
[----:B------:R-:W-:Y:S05]  /*8420*/  EXIT ;  /* 0x000000000000794d */ /* 0x000fea0003800000 */
.L_x_24:
[----:B--2---:R2:W3:Y:S02]  /*8430*/  SYNCS.PHASECHK.TRANS64.TRYWAIT P0, [R0+URZ+0xf0], R2 ;  /* 0x0000f002000075a7 */ /* 0x0044e400080011ff */
[----:B---3--:R-:W-:Y:S05]  /*8440*/  @!P0 NANOSLEEP.SYNCS 0x989680 ;  /* 0x009896800000895d */ /* 0x008fea0003900000 */
[----:B------:R-:W3:Y:S02]  /*8450*/  @!P0 SYNCS.PHASECHK.TRANS64 P0, [R0+URZ+0xf0], R2 ;  /* 0x0000f002000085a7 */ /* 0x000ee400080010ff */
[----:B---3--:R-:W-:Y:S05]  /*8460*/  @!P0 BRA `(.L_x_24) ;  /* 0xfffffffc00f08947 */ /* 0x008fea000383ffff */
[----:B------:R-:W-:Y:S05]  /*8470*/  BRA `(.L_x_137) ;  /* 0xffffff9400187947 */ /* 0x000fea000383ffff */
.L_x_27:
[----:B--2---:R-:W-:-:S07]  /*8480*/  MOV R0, UR33 ;  /* 0x0000002100007c02 */ /* 0x004fce0008000f00 */
.L_x_138:
[----:B--2---:R2:W3:Y:S02]  /*8490*/  SYNCS.PHASECHK.TRANS64.TRYWAIT P0, [R0+URZ+0x18], R3 ;  /* 0x00001803000075a7 */ /* 0x0044e400080011ff */
[----:B---3--:R-:W-:Y:S05]  /*84a0*/  @!P0 NANOSLEEP.SYNCS 0x989680 ;  /* 0x009896800000895d */ /* 0x008fea0003900000 */
[----:B------:R-:W3:Y:S02]  /*84b0*/  @!P0 SYNCS.PHASECHK.TRANS64 P0, [R0+URZ+0x18], R3 ;  /* 0x00001803000085a7 */ /* 0x000ee400080010ff */
[----:B---3--:R-:W-:Y:S05]  /*84c0*/  @!P0 BRA `(.L_x_138) ;  /* 0xfffffffc00f08947 */ /* 0x008fea000383ffff */
[----:B------:R-:W-:Y:S05]  /*84d0*/  BRA `(.L_x_26) ;  /* 0xffffff9400587947 */ /* 0x000fea000383ffff */
.L_x_34:
[----:B-1----:R-:W-:-:S07]  /*84e0*/  MOV R0, UR17 ;  /* 0x0000001100007c02 */ /* 0x002fce0008000f00 */
.L_x_139:
[----:B-1----:R1:W2:Y:S02]  /*84f0*/  SYNCS.PHASECHK.TRANS64.TRYWAIT P0, [R0+URZ+0x18], R3 ;  /* 0x00001803000075a7 */ /* 0x0022a400080011ff */
[----:B--2---:R-:W-:Y:S05]  /*8500*/  @!P0 NANOSLEEP.SYNCS 0x989680 ;  /* 0x009896800000895d */ /* 0x004fea0003900000 */
[----:B------:R-:W2:Y:S02]  /*8510*/  @!P0 SYNCS.PHASECHK.TRANS64 P0, [R0+URZ+0x18], R3 ;  /* 0x00001803000085a7 */ /* 0x000ea400080010ff */
[----:B--2---:R-:W-:Y:S05]  /*8520*/  @!P0 BRA `(.L_x_139) ;  /* 0xfffffffc00f08947 */ /* 0x004fea000383ffff */
[----:B------:R-:W-:Y:S05]  /*8530*/  BRA `(.L_x_33) ;  /* 0xffffff9800187947 */ /* 0x000fea000383ffff */
.L_x_39:
[----:B-1----:R1:W2:Y:S02]  /*8540*/  SYNCS.PHASECHK.TRANS64.TRYWAIT P0, [R3+URZ+0x80], R0 ;  /* 0x00008000030075a7 */ /* 0x0022a400080011ff */
[----:B--2---:R-:W-:Y:S05]  /*8550*/  @!P0 NANOSLEEP.SYNCS 0x989680 ;  /* 0x009896800000895d */ /* 0x004fea0003900000 */
[----:B------:R-:W2:Y:S02]  /*8560*/  @!P0 SYNCS.PHASECHK.TRANS64 P0, [R3+URZ+0x80], R0 ;  /* 0x00008000030085a7 */ /* 0x000ea400080010ff */
[----:B--2---:R-:W-:Y:S05]  /*8570*/  @!P0 BRA `(.L_x_39) ;  /* 0xfffffffc00f08947 */ /* 0x004fea000383ffff */
[----:B------:R-:W-:Y:S05]  /*8580*/  BRA `(.L_x_140) ;  /* 0xffffff9800b87947 */ /* 0x000fea000383ffff */
.L_x_43:
[----:B------:R-:W-:-:S07]  /*8590*/  MOV R0, UR4 ;  /* 0x0000000400007c02 */ /* 0x000fce0008000f00 */
.L_x_141:
[----:B-1----:R1:W2:Y:S02]  /*85a0*/  SYNCS.PHASECHK.TRANS64.TRYWAIT P0, [R0+URZ], R2 ;  /* 0x00000002000075a7 */ /* 0x0022a400080011ff */
[----:B--2---:R-:W-:Y:S05]  /*85b0*/  @!P0 NANOSLEEP.SYNCS 0x989680 ;  /* 0x009896800000895d */ /* 0x004fea0003900000 */
[----:B------:R-:W2:Y:S02]  /*85c0*/  @!P0 SYNCS.PHASECHK.TRANS64 P0, [R0+URZ], R2 ;  /* 0x00000002000085a7 */ /* 0x000ea400080010ff */
[----:B--2---:R-:W-:Y:S05]  /*85d0*/  @!P0 BRA `(.L_x_141) ;  /* 0xfffffffc00f08947 */ /* 0x004fea000383ffff */
[----:B------:R-:W-:Y:S05]  /*85e0*/  BRA `(.L_x_142) ;  /* 0xffffffa000647947 */ /* 0x000fea000383ffff */
.L_x_44:
[----:B------:R-:W-:-:S07]  /*85f0*/  MOV R0, UR5 ;  /* 0x0000000500007c02 */ /* 0x000fce0008000f00 */
.L_x_143:
[----:B-1----:R1:W2:Y:S02]  /*8600*/  SYNCS.PHASECHK.TRANS64.TRYWAIT P0, [R0+URZ], R2 ;  /* 0x00000002000075a7 */ /* 0x0022a400080011ff */
[----:B--2---:R-:W-:Y:S05]  /*8610*/  @!P0 NANOSLEEP.SYNCS 0x989680 ;  /* 0x009896800000895d */ /* 0x004fea0003900000 */
[----:B------:R-:W2:Y:S02]  /*8620*/  @!P0 SYNCS.PHASECHK.TRANS64 P0, [R0+URZ], R2 ;  /* 0x00000002000085a7 */ /* 0x000ea400080010ff */
[----:B--2---:R-:W-:Y:S05]  /*8630*/  @!P0 BRA `(.L_x_143) ;  /* 0xfffffffc00f08947 */ /* 0x004fea000383ffff */
[----:B------:R-:W-:Y:S05]  /*8640*/  BRA `(.L_x_144) ;  /* 0xffffffa000707947 */ /* 0x000fea000383ffff */
.L_x_47:
[----:B-1----:R1:W2:Y:S02]  /*8650*/  SYNCS.PHASECHK.TRANS64.TRYWAIT P0, [R2+URZ+0xe0], R4 ;  /* 0x0000e004020075a7 */ /* 0x0022a400080011ff */
[----:B--2---:R-:W-:Y:S05]  /*8660*/  @!P0 NANOSLEEP.SYNCS 0x989680 ;  /* 0x009896800000895d */ /* 0x004fea0003900000 */
[----:B------:R-:W2:Y:S02]  /*8670*/  @!P0 SYNCS.PHASECHK.TRANS64 P0, [R2+URZ+0xe0], R4 ;  /* 0x0000e004020085a7 */ /* 0x000ea400080010ff */
[----:B--2---:R-:W-:Y:S05]  /*8680*/  @!P0 BRA `(.L_x_47) ;  /* 0xfffffffc00f08947 */ /* 0x004fea000383ffff */
[----:B------:R-:W-:Y:S05]  /*8690*/  BRA `(.L_x_145) ;  /* 0xffffffa000d47947 */ /* 0x000fea000383ffff */
.L_x_48:
[----:B------:R-:W-:-:S07]  /*86a0*/  MOV R2, UR4 ;  /* 0x0000000400027c02 */ /* 0x000fce0008000f00 */
.L_x_146:
[----:B-1----:R1:W2:Y:S02]  /*86b0*/  SYNCS.PHASECHK.TRANS64.TRYWAIT P0, [R2+URZ+0x90], R5 ;  /* 0x00009005020075a7 */ /* 0x0022a400080011ff */
[----:B--2---:R-:W-:Y:S05]  /*86c0*/  @!P0 NANOSLEEP.SYNCS 0x989680 ;  /* 0x009896800000895d */ /* 0x004fea0003900000 */
[----:B------:R-:W2:Y:S02]  /*86d0*/  @!P0 SYNCS.PHASECHK.TRANS64 P0, [R2+URZ+0x90], R5 ;  /* 0x00009005020085a7 */ /* 0x000ea400080010ff */
[----:B--2---:R-:W-:Y:S05]  /*86e0*/  @!P0 BRA `(.L_x_146) ;  /* 0xfffffffc00f08947 */ /* 0x004fea000383ffff */
[----:B------:R-:W-:Y:S05]  /*86f0*/  BRA `(.L_x_147) ;  /* 0xffffffa000e47947 */ /* 0x000fea000383ffff */
.L_x_49:
[----:B-1----:R1:W2:Y:S02]  /*8700*/  SYNCS.PHASECHK.TRANS64.TRYWAIT P1, [R2+URZ+0x80], R4 ;  /* 0x00008004020075a7 */ /* 0x0022a400080211ff */
[----:B--2---:R-:W-:Y:S05]  /*8710*/  @!P1 NANOSLEEP.SYNCS 0x989680 ;  /* 0x009896800000995d */ /* 0x004fea0003900000 */
[----:B------:R-:W2:Y:S02]  /*8720*/  @!P1 SYNCS.PHASECHK.TRANS64 P1, [R2+URZ+0x80], R4 ;  /* 0x00008004020095a7 */ /* 0x000ea400080210ff */
[----:B--2---:R-:W-:Y:S05]  /*8730*/  @!P1 BRA `(.L_x_49) ;  /* 0xfffffffc00f09947 */ /* 0x004fea000383ffff */
[----:B------:R-:W-:Y:S05]  /*8740*/  BRA `(.L_x_148) ;  /* 0xffffffa400147947 */ /* 0x000fea000383ffff */
.L_x_52:
[----:B------:R-:W-:-:S07]  /*8750*/  MOV R0, UR4 ;  /* 0x0000000400007c02 */ /* 0x000fce0008000f00 */
.L_x_149:
[----:B-1----:R1:W2:Y:S02]  /*8760*/  SYNCS.PHASECHK.TRANS64.TRYWAIT P0, [R0+URZ+0x90], R2 ;  /* 0x00009002000075a7 */ /* 0x0022a400080011ff */
[----:B--2---:R-:W-:Y:S05]  /*8770*/  @!P0 NANOSLEEP.SYNCS 0x989680 ;  /* 0x009896800000895d */ /* 0x004fea0003900000 */
[----:B------:R-:W2:Y:S02]  /*8780*/  @!P0 SYNCS.PHASECHK.TRANS64 P0, [R0+URZ+0x90], R2 ;  /* 0x00009002000085a7 */ /* 0x000ea400080010ff */
[----:B--2---:R-:W-:Y:S05]  /*8790*/  @!P0 BRA `(.L_x_149) ;  /* 0xfffffffc00f08947 */ /* 0x004fea000383ffff */
[----:B------:R-:W-:Y:S05]  /*87a0*/  BRA `(.L_x_51) ;  /* 0xffffffa400687947 */ /* 0x000fea000383ffff */
.L_x_59:
[----:B-1----:R1:W2:Y:S02]  /*87b0*/  SYNCS.PHASECHK.TRANS64.TRYWAIT P1, [R0+URZ+0x80], R2 ;  /* 0x00008002000075a7 */ /* 0x0022a400080211ff */
[----:B--2---:R-:W-:Y:S05]  /*87c0*/  @!P1 NANOSLEEP.SYNCS 0x989680 ;  /* 0x009896800000995d */ /* 0x004fea0003900000 */
[----:B------:R-:W2:Y:S02]  /*87d0*/  @!P1 SYNCS.PHASECHK.TRANS64 P1, [R0+URZ+0x80], R2 ;  /* 0x00008002000095a7 */ /* 0x000ea400080210ff */
[----:B--2---:R-:W-:Y:S05]  /*87e0*/  @!P1 BRA `(.L_x_59) ;  /* 0xfffffffc00f09947 */ /* 0x004fea000383ffff */
[----:B------:R-:W-:Y:S05]  /*87f0*/  BRA `(.L_x_150) ;  /* 0xffffffa800d07947 */ /* 0x000fea000383ffff */
.L_x_60:
[----:B------:R-:W-:-:S07]  /*8800*/  MOV R2, UR23 ;  /* 0x0000001700027c02 */ /* 0x000fce0008000f00 */
.L_x_151:
[----:B-1----:R1:W2:Y:S02]  /*8810*/  SYNCS.PHASECHK.TRANS64.TRYWAIT P0, [R2+URZ+0xc0], R0 ;  /* 0x0000c000020075a7 */ /* 0x0022a400080011ff */
[----:B--2---:R-:W-:Y:S05]  /*8820*/  @!P0 NANOSLEEP.SYNCS 0x989680 ;  /* 0x009896800000895d */ /* 0x004fea0003900000 */
[----:B------:R-:W2:Y:S02]  /*8830*/  @!P0 SYNCS.PHASECHK.TRANS64 P0, [R2+URZ+0xc0], R0 ;  /* 0x0000c000020085a7 */ /* 0x000ea400080010ff */
[----:B--2---:R-:W-:Y:S05]  /*8840*/  @!P0 BRA `(.L_x_151) ;  /* 0xfffffffc00f08947 */ /* 0x004fea000383ffff */
[----:B------:R-:W-:Y:S05]  /*8850*/  BRA `(.L_x_152) ;  /* 0xffffffac00207947 */ /* 0x000fea000383ffff */
.L_x_63:
[----:B------:R-:W-:Y:S07]  /*8860*/  MOV R0, UR5 ;  /* 0x0000000500007c02 */ /* 0x000fee0008000f00 */
.L_x_153:
[----:B-1----:R1:W2:Y:S02]  /*8870*/  SYNCS.PHASECHK.TRANS64.TRYWAIT P0, [R0+URZ], R2 ;  /* 0x00000002000075a7 */ /* 0x0022a400080011ff */
[----:B--2---:R-:W-:Y:S05]  /*8880*/  @!P0 NANOSLEEP.SYNCS 0x989680 ;  /* 0x009896800000895d */ /* 0x004fea0003900000 */
[----:B------:R-:W2:Y:S02]  /*8890*/  @!P0 SYNCS.PHASECHK.TRANS64 P0, [R0+URZ], R2 ;  /* 0x00000002000085a7 */ /* 0x000ea400080010ff */
[----:B--2---:R-:W-:Y:S05]  /*88a0*/  @!P0 BRA `(.L_x_153) ;  /* 0xfffffffc00f08947 */ /* 0x004fea000383ffff */
[----:B------:R-:W-:Y:S05]  /*88b0*/  BRA `(.L_x_62) ;  /* 0xffffffac003c7947 */ /* 0x000fea000383ffff */
.L_x_66:
[----:B------:R-:W-:-:S07]  /*88c0*/  MOV R0, UR4 ;  /* 0x0000000400007c02 */ /* 0x000fce0008000f00 */
.L_x_154:
[----:B--2---:R2:W4:Y:S02]  /*88d0*/  SYNCS.PHASECHK.TRANS64.TRYWAIT P0, [R0+URZ], R2 ;  /* 0x00000002000075a7 */ /* 0x00452400080011ff */
[----:B----4-:R-:W-:Y:S05]  /*88e0*/  @!P0 NANOSLEEP.SYNCS 0x989680 ;  /* 0x009896800000895d */ /* 0x010fea0003900000 */
[----:B------:R-:W4:Y:S02]  /*88f0*/  @!P0 SYNCS.PHASECHK.TRANS64 P0, [R0+URZ], R2 ;  /* 0x00000002000085a7 */ /* 0x000f2400080010ff */
[----:B----4-:R-:W-:Y:S05]  /*8900*/  @!P0 BRA `(.L_x_154) ;  /* 0xfffffffc00f08947 */ /* 0x010fea000383ffff */
[----:B------:R-:W-:Y:S05]  /*8910*/  BRA `(.L_x_155) ;  /* 0xffffffac00f07947 */ /* 0x000fea000383ffff */
.L_x_67:
[----:B------:R-:W-:-:S07]  /*8920*/  MOV R0, UR5 ;  /* 0x0000000500007c02 */ /* 0x000fce0008000f00 */
.L_x_156:
[----:B-1----:R1:W2:Y:S02]  /*8930*/  SYNCS.PHASECHK.TRANS64.TRYWAIT P0, [R0+URZ], R3 ;  /* 0x00000003000075a7 */ /* 0x0022a400080011ff */
[----:B--2---:R-:W-:Y:S05]  /*8940*/  @!P0 NANOSLEEP.SYNCS 0x989680 ;  /* 0x009896800000895d */ /* 0x004fea0003900000 */
[----:B------:R-:W2:Y:S02]  /*8950*/  @!P0 SYNCS.PHASECHK.TRANS64 P0, [R0+URZ], R3 ;  /* 0x00000003000085a7 */ /* 0x000ea400080010ff */
[----:B--2---:R-:W-:Y:S05]  /*8960*/  @!P0 BRA `(.L_x_156) ;  /* 0xfffffffc00f08947 */ /* 0x004fea000383ffff */
[----:B------:R-:W-:Y:S05]  /*8970*/  BRA `(.L_x_157) ;  /* 0xffffffac00fc7947 */ /* 0x000fea000383ffff */
.L_x_68:
[----:B------:R-:W-:-:S07]  /*8980*/  MOV R0, UR5 ;  /* 0x0000000500007c02 */ /* 0x000fce0008000f00 */
.L_x_158:
[----:B-1----:R1:W2:Y:S02]  /*8990*/  SYNCS.PHASECHK.TRANS64.TRYWAIT P0, [R0+URZ], R3 ;  /* 0x00000003000075a7 */ /* 0x0022a400080011ff */
[----:B--2---:R-:W-:Y:S05]  /*89a0*/  @!P0 NANOSLEEP.SYNCS 0x989680 ;  /* 0x009896800000895d */ /* 0x004fea0003900000 */
[----:B------:R-:W2:Y:S02]  /*89b0*/  @!P0 SYNCS.PHASECHK.TRANS64 P0, [R0+URZ], R3 ;  /* 0x00000003000085a7 */ /* 0x000ea400080010ff */
[----:B--2---:R-:W-:Y:S05]  /*89c0*/  @!P0 BRA `(.L_x_158) ;  /* 0xfffffffc00f08947 */ /* 0x004fea000383ffff */
[----:B------:R-:W-:Y:S05]  /*89d0*/  BRA `(.L_x_159) ;  /* 0xffffffb000087947 */ /* 0x000fea000383ffff */
.L_x_69:
[----:B-1----:R-:W-:-:S07]  /*89e0*/  MOV R0, UR4 ;  /* 0x0000000400007c02 */ /* 0x002fce0008000f00 */
.L_x_160:
[----:B-1----:R1:W2:Y:S02]  /*89f0*/  SYNCS.PHASECHK.TRANS64.TRYWAIT P0, [R0+URZ], R2 ;  /* 0x00000002000075a7 */ /* 0x0022a400080011ff */
[----:B--2---:R-:W-:Y:S05]  /*8a00*/  @!P0 NANOSLEEP.SYNCS 0x989680 ;  /* 0x009896800000895d */ /* 0x004fea0003900000 */
[----:B------:R-:W2:Y:S02]  /*8a10*/  @!P0 SYNCS.PHASECHK.TRANS64 P0, [R0+URZ], R2 ;  /* 0x00000002000085a7 */ /* 0x000ea400080010ff */
[----:B--2---:R-:W-:Y:S05]  /*8a20*/  @!P0 BRA `(.L_x_160) ;  /* 0xfffffffc00f08947 */ /* 0x004fea000383ffff */
[----:B------:R-:W-:Y:S05]  /*8a30*/  BRA `(.L_x_161) ;  /* 0xffffffb000147947 */ /* 0x000fea000383ffff */
.L_x_74:
[----:B--2---:R2:W3:Y:S02]  /*8a40*/  SYNCS.PHASECHK.TRANS64.TRYWAIT P0, [R12+URZ+0x80], R0 ;  /* 0x000080000c0075a7 */ /* 0x0044e400080011ff */
[----:B---3--:R-:W-:Y:S05]  /*8a50*/  @!P0 NANOSLEEP.SYNCS 0x989680 ;  /* 0x009896800000895d */ /* 0x008fea0003900000 */
[----:B------:R-:W3:Y:S02]  /*8a60*/  @!P0 SYNCS.PHASECHK.TRANS64 P0, [R12+URZ+0x80], R0 ;  /* 0x000080000c0085a7 */ /* 0x000ee400080010ff */
[----:B---3--:R-:W-:Y:S05]  /*8a70*/  @!P0 BRA `(.L_x_74) ;  /* 0xfffffffc00f08947 */ /* 0x008fea000383ffff */
[----:B------:R-:W-:Y:S05]  /*8a80*/  BRA `(.L_x_162) ;  /* 0xffffffb400447947 */ /* 0x000fea000383ffff */
.L_x_77:
[----:B--2---:R-:W-:Y:S07]  /*8a90*/  MOV R0, UR21 ;  /* 0x0000001500007c02 */ /* 0x004fee0008000f00 */
.L_x_163:
[----:B--2---:R2:W3:Y:S02]  /*8aa0*/  SYNCS.PHASECHK.TRANS64.TRYWAIT P2, [R0+URZ+0x78], R6 ;  /* 0x00007806000075a7 */ /* 0x0044e400080411ff */
[----:B---3--:R-:W-:Y:S05]  /*8ab0*/  @!P2 NANOSLEEP.SYNCS 0x989680 ;  /* 0x009896800000a95d */ /* 0x008fea0003900000 */
[----:B------:R-:W3:Y:S02]  /*8ac0*/  @!P2 SYNCS.PHASECHK.TRANS64 P2, [R0+URZ+0x78], R6 ;  /* 0x000078060000a5a7 */ /* 0x000ee400080410ff */
[----:B---3--:R-:W-:Y:S05]  /*8ad0*/  @!P2 BRA `(.L_x_163) ;  /* 0xfffffffc00f0a947 */ /* 0x008fea000383ffff */
[----:B------:R-:W-:Y:S05]  /*8ae0*/  BRA `(.L_x_76) ;  /* 0xffffffb800ac7947 */ /* 0x000fea000383ffff */
.L_x_80:
[----:B------:R-:W-:Y:S07]  /*8af0*/  MOV R0, UR21 ;  /* 0x0000001500007c02 */ /* 0x000fee0008000f00 */
.L_x_164:
[----:B--2---:R2:W3:Y:S02]  /*8b00*/  SYNCS.PHASECHK.TRANS64.TRYWAIT P0, [R0+URZ+0x50], R9 ;  /* 0x00005009000075a7 */ /* 0x0044e400080011ff */
[----:B---3--:R-:W-:Y:S05]  /*8b10*/  @!P0 NANOSLEEP.SYNCS 0x989680 ;  /* 0x009896800000895d */ /* 0x008fea0003900000 */
[----:B------:R-:W3:Y:S02]  /*8b20*/  @!P0 SYNCS.PHASECHK.TRANS64 P0, [R0+URZ+0x50], R9 ;  /* 0x00005009000085a7 */ /* 0x000ee400080010ff */
[----:B---3--:R-:W-:Y:S05]  /*8b30*/  @!P0 BRA `(.L_x_164) ;  /* 0xfffffffc00f08947 */ /* 0x008fea000383ffff */
[----:B------:R-:W-:Y:S05]  /*8b40*/  BRA `(.L_x_165) ;  /* 0xffffffbc00087947 */ /* 0x000fea000383ffff */
.L_x_81:
[----:B------:R-:W-:Y:S07]  /*8b50*/  MOV R0, UR21 ;  /* 0x0000001500007c02 */ /* 0x000fee0008000f00 */
.L_x_166:
[----:B--2---:R2:W3:Y:S02]  /*8b60*/  SYNCS.PHASECHK.TRANS64.TRYWAIT P0, [R0+URZ+0x58], R9 ;  /* 0x00005809000075a7 */ /* 0x0044e400080011ff */
[----:B---3--:R-:W-:Y:S05]  /*8b70*/  @!P0 NANOSLEEP.SYNCS 0x989680 ;  /* 0x009896800000895d */ /* 0x008fea0003900000 */
[----:B------:R-:W3:Y:S02]  /*8b80*/  @!P0 SYNCS.PHASECHK.TRANS64 P0, [R0+URZ+0x58], R9 ;  /* 0x00005809000085a7 */ /* 0x000ee400080010ff */
[----:B---3--:R-:W-:Y:S05]  /*8b90*/  @!P0 BRA `(.L_x_166) ;  /* 0xfffffffc00f08947 */ /* 0x008fea000383ffff */
[----:B------:R-:W-:Y:S05]  /*8ba0*/  BRA `(.L_x_167) ;  /* 0xffffffbc00407947 */ /* 0x000fea000383ffff */
.L_x_82:
[----:B------:R-:W-:Y:S07]  /*8bb0*/  MOV R0, UR21 ;  /* 0x0000001500007c02 */ /* 0x000fee0008000f00 */
.L_x_168:
[----:B--2---:R2:W3:Y:S02]  /*8bc0*/  SYNCS.PHASECHK.TRANS64.TRYWAIT P0, [R0+URZ+0x60], R9 ;  /* 0x00006009000075a7 */ /* 0x0044e400080011ff */
[----:B---3--:R-:W-:Y:S05]  /*8bd0*/  @!P0 NANOSLEEP.SYNCS 0x989680 ;  /* 0x009896800000895d */ /* 0x008fea0003900000 */
[----:B------:R-:W3:Y:S02]  /*8be0*/  @!P0 SYNCS.PHASECHK.TRANS64 P0, [R0+URZ+0x60], R9 ;  /* 0x00006009000085a7 */ /* 0x000ee400080010ff */
[----:B---3--:R-:W-:Y:S05]  /*8bf0*/  @!P0 BRA `(.L_x_168) ;  /* 0xfffffffc00f08947 */ /* 0x008fea000383ffff */
[----:B------:R-:W-:Y:S05]  /*8c00*/  BRA `(.L_x_169) ;  /* 0xffffffbc00847947 */ /* 0x000fea000383ffff */
.L_x_83:
[----:B------:R-:W-:Y:S07]  /*8c10*/  MOV R0, UR21 ;  /* 0x0000001500007c02 */ /* 0x000fee0008000f00 */
.L_x_170:
[----:B--2---:R2:W3:Y:S02]  /*8c20*/  SYNCS.PHASECHK.TRANS64.TRYWAIT P0, [R0+URZ+0x68], R9 ;  /* 0x00006809000075a7 */ /* 0x0044e400080011ff */
[----:B---3--:R-:W-:Y:S05]  /*8c30*/  @!P0 NANOSLEEP.SYNCS 0x989680 ;  /* 0x009896800000895d */ /* 0x008fea0003900000 */
[----:B------:R-:W3:Y:S02]  /*8c40*/  @!P0 SYNCS.PHASECHK.TRANS64 P0, [R0+URZ+0x68], R9 ;  /* 0x00006809000085a7 */ /* 0x000ee400080010ff */
[----:B---3--:R-:W-:Y:S05]  /*8c50*/  @!P0 BRA `(.L_x_170) ;  /* 0xfffffffc00f08947 */ /* 0x008fea000383ffff */
[----:B------:R-:W-:Y:S05]  /*8c60*/  BRA `(.L_x_171) ;  /* 0xffffffbc00c47947 */ /* 0x000fea000383ffff */
.L_x_85:
[----:B------:R-:W-:-:S07]  /*8c70*/  MOV R0, UR21 ;  /* 0x0000001500007c02 */ /* 0x000fce0008000f00 */
.L_x_172:
[----:B---3--:R3:W4:Y:S02]  /*8c80*/  SYNCS.PHASECHK.TRANS64.TRYWAIT P0, [R0+URZ+0x50], R2 ;  /* 0x00005002000075a7 */ /* 0x00872400080011ff */
[----:B----4-:R-:W-:Y:S05]  /*8c90*/  @!P0 NANOSLEEP.SYNCS 0x989680 ;  /* 0x009896800000895d */ /* 0x010fea0003900000 */
[----:B------:R-:W4:Y:S02]  /*8ca0*/  @!P0 SYNCS.PHASECHK.TRANS64 P0, [R0+URZ+0x50], R2 ;  /* 0x00005002000085a7 */ /* 0x000f2400080010ff */
[----:B----4-:R-:W-:Y:S05]  /*8cb0*/  @!P0 BRA `(.L_x_172) ;  /* 0xfffffffc00f08947 */ /* 0x010fea000383ffff */
[----:B------:R-:W-:Y:S05]  /*8cc0*/  BRA `(.L_x_173) ;  /* 0xffffffc0003c7947 */ /* 0x000fea000383ffff */
.L_x_86:
[----:B---3--:R-:W-:-:S07]  /*8cd0*/  MOV R0, UR21 ;  /* 0x0000001500007c02 */ /* 0x008fce0008000f00 */
.L_x_174:
[----:B---3--:R3:W4:Y:S02]  /*8ce0*/  SYNCS.PHASECHK.TRANS64.TRYWAIT P0, [R0+URZ+0x58], R2 ;  /* 0x00005802000075a7 */ /* 0x00872400080011ff */
[----:B----4-:R-:W-:Y:S05]  /*8cf0*/  @!P0 NANOSLEEP.SYNCS 0x989680 ;  /* 0x009896800000895d */ /* 0x010fea0003900000 */
[----:B------:R-:W4:Y:S02]  /*8d00*/  @!P0 SYNCS.PHASECHK.TRANS64 P0, [R0+URZ+0x58], R2 ;  /* 0x00005802000085a7 */ /* 0x000f2400080010ff */
[----:B----4-:R-:W-:Y:S05]  /*8d10*/  @!P0 BRA `(.L_x_174) ;  /* 0xfffffffc00f08947 */ /* 0x010fea000383ffff */
[----:B------:R-:W-:Y:S05]  /*8d20*/  BRA `(.L_x_175) ;  /* 0xffffffc0002c7947 */ /* 0x000fea000383ffff */
.L_x_87:
[----:B---3--:R-:W-:-:S07]  /*8d30*/  MOV R0, UR21 ;  /* 0x0000001500007c02 */ /* 0x008fce0008000f00 */
.L_x_176:
[----:B---3--:R3:W4:Y:S02]  /*8d40*/  SYNCS.PHASECHK.TRANS64.TRYWAIT P0, [R0+URZ+0x60], R2 ;  /* 0x00006002000075a7 */ /* 0x00872400080011ff */
[----:B----4-:R-:W-:Y:S05]  /*8d50*/  @!P0 NANOSLEEP.SYNCS 0x989680 ;  /* 0x009896800000895d */ /* 0x010fea0003900000 */
[----:B------:R-:W4:Y:S02]  /*8d60*/  @!P0 SYNCS.PHASECHK.TRANS64 P0, [R0+URZ+0x60], R2 ;  /* 0x00006002000085a7 */ /* 0x000f2400080010ff */
[----:B----4-:R-:W-:Y:S05]  /*8d70*/  @!P0 BRA `(.L_x_176) ;  /* 0xfffffffc00f08947 */ /* 0x010fea000383ffff */
[----:B------:R-:W-:Y:S05]  /*8d80*/  BRA `(.L_x_177) ;  /* 0xffffffc0001c7947 */ /* 0x000fea000383ffff */
.L_x_89:
[----:B-1----:R1:W2:Y:S02]  /*8d90*/  SYNCS.PHASECHK.TRANS64.TRYWAIT P0, [R3+URZ+0x80], R0 ;  /* 0x00008000030075a7 */ /* 0x0022a400080011ff */
[----:B--2---:R-:W-:Y:S05]  /*8da0*/  @!P0 NANOSLEEP.SYNCS 0x989680 ;  /* 0x009896800000895d */ /* 0x004fea0003900000 */
[----:B------:R-:W2:Y:S02]  /*8db0*/  @!P0 SYNCS.PHASECHK.TRANS64 P0, [R3+URZ+0x80], R0 ;  /* 0x00008000030085a7 */ /* 0x000ea400080010ff */
[----:B--2---:R-:W-:Y:S05]  /*8dc0*/  @!P0 BRA `(.L_x_89) ;  /* 0xfffffffc00f08947 */ /* 0x004fea000383ffff */
[----:B------:R-:W-:Y:S05]  /*8dd0*/  BRA `(.L_x_178) ;  /* 0xffffffc000e87947 */ /* 0x000fea000383ffff */
.L_x_100:
[----:B-1----:R-:W-:Y:S04]  /*8de0*/  MOV R0, UR44 ;  /* 0x0000002c00007c02 */ /* 0x002fe80008000f00 */
[----:B------:R1:W2:Y:S03]  /*8df0*/  SYNCS.PHASECHK.TRANS64.TRYWAIT P1, [R0+URZ+0x30], R3 ;  /* 0x00003003000075a7 */ /* 0x0002a600080211ff */
[----:B--2---:R-:W-:Y:S05]  /*8e00*/  @!P1 NANOSLEEP.SYNCS 0x989680 ;  /* 0x009896800000995d */ /* 0x004fea0003900000 */
[----:B------:R-:W2:Y:S02]  /*8e10*/  @!P1 SYNCS.PHASECHK.TRANS64 P1, [R0+URZ+0x30], R3 ;  /* 0x00003003000095a7 */ /* 0x000ea400080210ff */
[----:B--2---:R-:W-:Y:S05]  /*8e20*/  @!P1 BRA `(.L_x_100) ;  /* 0xfffffffc00ec9947 */ /* 0x004fea000383ffff */
[----:B------:R-:W-:Y:S05]  /*8e30*/  BRA `(.L_x_99) ;  /* 0xffffffd0004c7947 */ /* 0x000fea000383ffff */
.L_x_102:
[----:B-1----:R1:W3:Y:S02]  /*8e40*/  SYNCS.PHASECHK.TRANS64.TRYWAIT P0, [R26+URZ+0xa0], R2 ;  /* 0x0000a0021a0075a7 */ /* 0x0022e400080011ff */
[----:B---3--:R-:W-:Y:S05]  /*8e50*/  @!P0 NANOSLEEP.SYNCS 0x989680 ;  /* 0x009896800000895d */ /* 0x008fea0003900000 */
[----:B------:R-:W3:Y:S02]  /*8e60*/  @!P0 SYNCS.PHASECHK.TRANS64 P0, [R26+URZ+0xa0], R2 ;  /* 0x0000a0021a0085a7 */ /* 0x000ee400080010ff */
[----:B---3--:R-:W-:Y:S05]  /*8e70*/  @!P0 BRA `(.L_x_102) ;  /* 0xfffffffc00f08947 */ /* 0x008fea000383ffff */
[----:B------:R-:W-:Y:S05]  /*8e80*/  BRA `(.L_x_101) ;  /* 0xffffffd000707947 */ /* 0x000fea000383ffff */
.L_x_111:
[----:B---3--:R3:W4:Y:S02]  /*8e90*/  SYNCS.PHASECHK.TRANS64.TRYWAIT P0, [R4+URZ+0x30], R0 ;  /* 0x00003000040075a7 */ /* 0x00872400080011ff */
[----:B----4-:R-:W-:Y:S05]  /*8ea0*/  @!P0 NANOSLEEP.SYNCS 0x989680 ;  /* 0x009896800000895d */ /* 0x010fea0003900000 */
[----:B------:R-:W4:Y:S02]  /*8eb0*/  @!P0 SYNCS.PHASECHK.TRANS64 P0, [R4+URZ+0x30], R0 ;  /* 0x00003000040085a7 */ /* 0x000f2400080010ff */
[----:B----4-:R-:W-:Y:S05]  /*8ec0*/  @!P0 BRA `(.L_x_111) ;  /* 0xfffffffc00f08947 */ /* 0x010fea000383ffff */
[----:B------:R-:W-:Y:S05]  /*8ed0*/  BRA `(.L_x_110) ;  /* 0xffffffd8005c7947 */ /* 0x000fea000383ffff */
.L_x_119:
[----:B-1----:R1:W4:Y:S02]  /*8ee0*/  SYNCS.PHASECHK.TRANS64.TRYWAIT P0, [R2+URZ+0x30], R4 ;  /* 0x00003004020075a7 */ /* 0x00232400080011ff */
[----:B----4-:R-:W-:Y:S05]  /*8ef0*/  @!P0 NANOSLEEP.SYNCS 0x989680 ;  /* 0x009896800000895d */ /* 0x010fea0003900000 */
[----:B------:R-:W4:Y:S02]  /*8f00*/  @!P0 SYNCS.PHASECHK.TRANS64 P0, [R2+URZ+0x30], R4 ;  /* 0x00003004020085a7 */ /* 0x000f2400080010ff */
[----:B----4-:R-:W-:Y:S05]  /*8f10*/  @!P0 BRA `(.L_x_119) ;  /* 0xfffffffc00f08947 */ /* 0x010fea000383ffff */
[----:B------:R-:W-:Y:S05]  /*8f20*/  BRA `(.L_x_118) ;  /* 0xffffffe0006c7947 */ /* 0x000fea000383ffff */
.L_x_127:
[----:B---3--:R3:W4:Y:S02]  /*8f30*/  SYNCS.PHASECHK.TRANS64.TRYWAIT P0, [R3+URZ+0x30], R0 ;  /* 0x00003000030075a7 */ /* 0x00872400080011ff */
[----:B----4-:R-:W-:Y:S05]  /*8f40*/  @!P0 NANOSLEEP.SYNCS 0x989680 ;  /* 0x009896800000895d */ /* 0x010fea0003900000 */
[----:B------:R-:W4:Y:S02]  /*8f50*/  @!P0 SYNCS.PHASECHK.TRANS64 P0, [R3+URZ+0x30], R0 ;  /* 0x00003000030085a7 */ /* 0x000f2400080010ff */
[----:B----4-:R-:W-:Y:S05]  /*8f60*/  @!P0 BRA `(.L_x_127) ;  /* 0xfffffffc00f08947 */ /* 0x010fea000383ffff */
[----:B------:R-:W-:Y:S05]  /*8f70*/  BRA `(.L_x_126) ;  /* 0xffffffe800787947 */ /* 0x000fea000383ffff */
        .weak           $__internal_0_$__cuda_sm10x_tcgen05_guardrail_trap_col_being_dealloced_not_returned_by_alloc
        .type           $__internal_0_$__cuda_sm10x_tcgen05_guardrail_trap_col_being_dealloced_not_returned_by_alloc,@function
        .size           $__internal_0_$__cuda_sm10x_tcgen05_guardrail_trap_col_being_dealloced_not_returned_by_alloc,($__internal_1_$__cuda_sm10x_tcgen05_guardrail_trap_phase_invalid_during_alloc - $__internal_0_$__cuda_sm10x_tcgen05_guardrail_trap_col_being_dealloced_not_returned_by_alloc)
$__internal_0_$__cuda_sm10x_tcgen05_guardrail_trap_col_being_dealloced_not_returned_by_alloc:
[----:B------:R-:W-:Y:S05]  /*8f80*/  BPT.TRAP 0x1 ;  /* 0x000000040000795c */ /* 0x000fea0000300000 */
[----:B------:R-:W-:-:S04]  /*8f90*/  HFMA2 R3, -RZ, RZ, 0, 0 ;  /* 0x00000000ff037431 */ /* 0x000fc800000001ff */
[----:B------:R-:W-:Y:S05]  /*8fa0*/  RET.REL.NODEC R2 `(_ZN7cutlass13device_kernelINS_4gemm6kernel13GemmUniversalIN4cute5tupleIJiiiiEEENS1_10collective13CollectiveMmaINS1_35MainloopSm100TmaUmmaWarpSpecializedILi3ELi2ELi4ENS5_IJNS4_1CILi1EEENSA_ILi2EEESB_EEEEENS5_IJNSA_ILi64EEENSA_ILi128EEENSA_ILi32EEEEEENS_10bfloat16_tENS5_IJlSB_lEEESJ_SK_NS4_8TiledMMAINS4_8MMA_AtomIJNS4_20SM100_MMA_F16BF16_SSISJ_SJ_fLi64ELi128ELNS4_4UMMA5MajorE0ELSP_0ELNSO_7ScaleInE0ELSQ_0EEEEEENS4_6LayoutINS5_IJSB_SB_SB_EEENS5_IJNSA_ILi0EEESV_SV_EEEEENS5_IJNS4_10UnderscoreESY_SY_EEEEENS4_23SM90_TMA_LOAD_MULTICASTENS4_14ComposedLayoutINS4_7SwizzleILi2ELi4ELi3EEENS4_18smem_ptr_flag_bitsILi16EEENST_INS5_IJNSA_ILi8EEESH_EEENS5_IJSH_SB_EEEEEEEvNS4_8identityENS4_13SM90_TMA_LOADES1B_vS1C_EENS_8epilogue10collective18CollectiveEpilogueINS1F_23Sm100TmaWarpSpecializedILi4ELi2ELi16ELb1ELb0EEEJSI_NS5_IJNST_ISF_SB_EENST_ISH_SB_EEEEESJ_SK_SJ_SK_NS1F_6fusion15FusionCallbacksIS1J_NS1N_17LinearCombinationISJ_fSJ_fLNS_15FloatRoundStyleE2EEESI_S1M_JEEENS4_5SM1004TMEM4LOAD26SM100_TMEM_LOAD_16dp256b4xES1D_S1B_NS4_17SM75_U32x4_LDSM_NENS4_14SM90_TMA_STOREES1B_NS4_17SM90_U32x4_STSM_NENS4_39AutoVectorizingCopyWithAssumedAlignmentILi128EEEEEEvvEEEEvNT_6ParamsE) ;  /* 0xffffff7002147950 */ /* 0x000fea0003c3ffff */
        .weak           $__internal_1_$__cuda_sm10x_tcgen05_guardrail_trap_phase_invalid_during_alloc
        .type           $__internal_1_$__cuda_sm10x_tcgen05_guardrail_trap_phase_invalid_during_alloc,@function
        .size           $__internal_1_$__cuda_sm10x_tcgen05_guardrail_trap_phase_invalid_during_alloc,($__internal_2_$__cuda_sm10x_tcgen05_guardrail_trap_unallocated_columns_being_dealloced - $__internal_1_$__cuda_sm10x_tcgen05_guardrail_trap_phase_invalid_during_alloc)
$__internal_1_$__cuda_sm10x_tcgen05_guardrail_trap_phase_invalid_during_alloc:
[----:B------:R-:W-:Y:S05]  /*8fb0*/  BPT.TRAP 0x1 ;  /* 0x000000040000795c */ /* 0x000fea0000300000 */
[----:B------:R-:W-:-:S04]  /*8fc0*/  MOV R5, 0x0 ;  /* 0x0000000000057802 */ /* 0x000fc80000000f00 */
[----:B------:R-:W-:Y:S05]  /*8fd0*/  RET.REL.NODEC R4 `(_ZN7cutlass13device_kernelINS_4gemm6kernel13GemmUniversalIN4cute5tupleIJiiiiEEENS1_10collective13CollectiveMmaINS1_35MainloopSm100TmaUmmaWarpSpecializedILi3ELi2ELi4ENS5_IJNS4_1CILi1EEENSA_ILi2EEESB_EEEEENS5_IJNSA_ILi64EEENSA_ILi128EEENSA_ILi32EEEEEENS_10bfloat16_tENS5_IJlSB_lEEESJ_SK_NS4_8TiledMMAINS4_8MMA_AtomIJNS4_20SM100_MMA_F16BF16_SSISJ_SJ_fLi64ELi128ELNS4_4UMMA5MajorE0ELSP_0ELNSO_7ScaleInE0ELSQ_0EEEEEENS4_6LayoutINS5_IJSB_SB_SB_EEENS5_IJNSA_ILi0EEESV_SV_EEEEENS5_IJNS4_10UnderscoreESY_SY_EEEEENS4_23SM90_TMA_LOAD_MULTICASTENS4_14ComposedLayoutINS4_7SwizzleILi2ELi4ELi3EEENS4_18smem_ptr_flag_bitsILi16EEENST_INS5_IJNSA_ILi8EEESH_EEENS5_IJSH_SB_EEEEEEEvNS4_8identityENS4_13SM90_TMA_LOADES1B_vS1C_EENS_8epilogue10collective18CollectiveEpilogueINS1F_23Sm100TmaWarpSpecializedILi4ELi2ELi16ELb1ELb0EEEJSI_NS5_IJNST_ISF_SB_EENST_ISH_SB_EEEEESJ_SK_SJ_SK_NS1F_6fusion15FusionCallbacksIS1J_NS1N_17LinearCombinationISJ_fSJ_fLNS_15FloatRoundStyleE2EEESI_S1M_JEEENS4_5SM1004TMEM4LOAD26SM100_TMEM_LOAD_16dp256b4xES1D_S1B_NS4_17SM75_U32x4_LDSM_NENS4_14SM90_TMA_STOREES1B_NS4_17SM90_U32x4_STSM_NENS4_39AutoVectorizingCopyWithAssumedAlignmentILi128EEEEEEvvEEEEvNT_6ParamsE) ;  /* 0xffffff7004087950 */ /* 0x000fea0003c3ffff */
        .weak           $__internal_2_$__cuda_sm10x_tcgen05_guardrail_trap_unallocated_columns_being_dealloced
        .type           $__internal_2_$__cuda_sm10x_tcgen05_guardrail_trap_unallocated_columns_being_dealloced,@function
        .size           $__internal_2_$__cuda_sm10x_tcgen05_guardrail_trap_unallocated_columns_being_dealloced,(.L_x_180 - $__internal_2_$__cuda_sm10x_tcgen05_guardrail_trap_unallocated_columns_being_dealloced)
$__internal_2_$__cuda_sm10x_tcgen05_guardrail_trap_unallocated_columns_being_dealloced:
[----:B------:R-:W-:Y:S05]  /*8fe0*/  BPT.TRAP 0x1 ;  /* 0x000000040000795c */ /* 0x000fea0000300000 */
[----:B------:R-:W-:-:S04]  /*8ff0*/  HFMA2 R3, -RZ, RZ, 0, 0 ;  /* 0x00000000ff037431 */ /* 0x000fc800000001ff */
[----:B------:R-:W-:Y:S05]  /*9000*/  RET.REL.NODEC R2 `(_ZN7cutlass13device_kernelINS_4gemm6kernel13GemmUniversalIN4cute5tupleIJiiiiEEENS1_10collective13CollectiveMmaINS1_35MainloopSm100TmaUmmaWarpSpecializedILi3ELi2ELi4ENS5_IJNS4_1CILi1EEENSA_ILi2EEESB_EEEEENS5_IJNSA_ILi64EEENSA_ILi128EEENSA_ILi32EEEEEENS_10bfloat16_tENS5_IJlSB_lEEESJ_SK_NS4_8TiledMMAINS4_8MMA_AtomIJNS4_20SM100_MMA_F16BF16_SSISJ_SJ_fLi64ELi128ELNS4_4UMMA5MajorE0ELSP_0ELNSO_7ScaleInE0ELSQ_0EEEEEENS4_6LayoutINS5_IJSB_SB_SB_EEENS5_IJNSA_ILi0EEESV_SV_EEEEENS5_IJNS4_10UnderscoreESY_SY_EEEEENS4_23SM90_TMA_LOAD_MULTICASTENS4_14ComposedLayoutINS4_7SwizzleILi2ELi4ELi3EEENS4_18smem_ptr_flag_bitsILi16EEENST_INS5_IJNSA_ILi8EEESH_EEENS5_IJSH_SB_EEEEEEEvNS4_8identityENS4_13SM90_TMA_LOADES1B_vS1C_EENS_8epilogue10collective18CollectiveEpilogueINS1F_23Sm100TmaWarpSpecializedILi4ELi2ELi16ELb1ELb0EEEJSI_NS5_IJNST_ISF_SB_EENST_ISH_SB_EEEEESJ_SK_SJ_SK_NS1F_6fusion15FusionCallbacksIS1J_NS1N_17LinearCombinationISJ_fSJ_fLNS_15FloatRoundStyleE2EEESI_S1M_JEEENS4_5SM1004TMEM4LOAD26SM100_TMEM_LOAD_16dp256b4xES1D_S1B_NS4_17SM75_U32x4_LDSM_NENS4_14SM90_TMA_STOREES1B_NS4_17SM90_U32x4_STSM_NENS4_39AutoVectorizingCopyWithAssumedAlignmentILi128EEEEEEvvEEEEvNT_6ParamsE) ;  /* 0xffffff6c02fc7950 */ /* 0x000fea0003c3ffff */
.L_x_179:
[----:B------:R-:W-:-:S00]  /*9010*/  BRA `(.L_x_179) ;  /* 0xfffffffc00fc7947 */ /* 0x000fc0000383ffff */
[----:B------:R-:W-:-:S00]  /*9020*/  NOP ;  /* 0x0000000000007918 */ /* 0x000fc00000000000 */
        /* <DEDUP_REMOVED lines=13> */
.L_x_180:


//--------------------- .nv.global.init           --------------------------
	.section	.nv.global.init,"aw",@progbits
.nv.global.init:
	.type		$str$27,@object
	.size		$str$27,($str$28 - $str$27)
$str$27:
        /*0000*/ 	.byte	0x28, 0x61, 0x64, 0x64, 0x72, 0x65, 0x73, 0x73, 0x20, 0x26, 0x20, 0x6d, 0x61, 0x73, 0x6b, 0x29
        /*0010*/ 	.byte	0x20, 0x3d, 0x3d, 0x20, 0x30, 0x00
	.type		$str$28,@object
	.size		$str$28,($str$26 - $str$28)
$str$28:
        /*0016*/ 	.byte	0x2f, 0x74, 0x6d, 0x70, 0x2f, 0x63, 0x75, 0x74, 0x6c, 0x61, 0x73, 0x73, 0x5f, 0x73, 0x77, 0x65
        /*0026*/ 	.byte	0x65, 0x70, 0x5f, 0x73, 0x72, 0x63, 0x2f, 0x69, 0x6e, 0x63, 0x6c, 0x75, 0x64, 0x65, 0x2f, 0x63
        /*0036*/ 	.byte	0x75, 0x74, 0x65, 0x2f, 0x70, 0x6f, 0x69, 0x6e, 0x74, 0x65, 0x72, 0x5f, 0x66, 0x6c, 0x61, 0x67
        /*0046*/ 	.byte	0x67, 0x65, 0x64, 0x2e, 0x68, 0x70, 0x70, 0x00
	.type		$str$26,@object
	.size		$str$26,($str$25 - $str$26)
$str$26:
        /*004e*/ 	.byte	0x2f, 0x74, 0x6d, 0x70, 0x2f, 0x63, 0x75, 0x74, 0x6c, 0x61, 0x73, 0x73, 0x5f, 0x73, 0x77, 0x65
        /*005e*/ 	.byte	0x65, 0x70, 0x5f, 0x73, 0x72, 0x63, 0x2f, 0x69, 0x6e, 0x63, 0x6c, 0x75, 0x64, 0x65, 0x2f, 0x63
        /*006e*/ 	.byte	0x75, 0x74, 0x65, 0x2f, 0x61, 0x74, 0x6f, 0x6d, 0x2f, 0x63, 0x6f, 0x70, 0x79, 0x5f, 0x74, 0x72
        /*007e*/ 	.byte	0x61, 0x69, 0x74, 0x73, 0x5f, 0x73, 0x6d, 0x31, 0x30, 0x30, 0x2e, 0x68, 0x70, 0x70, 0x00
	.type		$str$25,@object
	.size		$str$25,(__unnamed_1 - $str$25)
$str$25:
        /*008d*/ 	.byte	0x28, 0x28, 0x75, 0x69, 0x6e, 0x74, 0x33, 0x32, 0x5f, 0x74, 0x28, 0x74, 0x68, 0x72, 0x65, 0x61
        /*009d*/ 	.byte	0x64, 0x49, 0x64, 0x78, 0x2e, 0x78, 0x29, 0x20, 0x2f, 0x20, 0x33, 0x32, 0x29, 0x20, 0x25, 0x20
        /*00ad*/ 	.byte	0x34, 0x29, 0x20, 0x3d, 0x3d, 0x20, 0x28, 0x28, 0x28, 0x74, 0x6d, 0x65, 0x6d, 0x5f, 0x61, 0x64
        /*00bd*/ 	.byte	0x64, 0x72, 0x20, 0x3e, 0x3e, 0x20, 0x31, 0x36, 0x29, 0x20, 0x2f, 0x20, 0x33, 0x32, 0x29, 0x20
        /*00cd*/ 	.byte	0x25, 0x20, 0x34, 0x29, 0x00
	.type		__unnamed_1,@object
	.size		__unnamed_1,(__unnamed_2 - __unnamed_1)
__unnamed_1:
        /*00d2*/ 	.byte	0x61, 0x75, 0x74, 0x6f, 0x20, 0x63, 0x75, 0x74, 0x65, 0x3a, 0x3a, 0x61, 0x73, 0x5f, 0x70, 0x6f
        /* <DEDUP_REMOVED lines=24> */
        /*0262*/ 	.byte	0x30, 0x34, 0x38, 0x3e, 0x3e, 0x3e, 0x3e, 0x5d, 0x00
	.type		__unnamed_2,@object
	.size		__unnamed_2,(.L_2 - __unnamed_2)
__unnamed_2:
        /* <DEDUP_REMOVED lines=45> */
        /*053b*/ 	.byte	0x3e, 0x3e, 0x3e, 0x5d, 0x00
.L_2:


//--------------------- .nv.shared._ZN7cutlass13device_kernelINS_4gemm6kernel13GemmUniversalIN4cute5tupleIJiiiiEEENS1_10collective13CollectiveMmaINS1_35MainloopSm100TmaUmmaWarpSpecializedILi3ELi2ELi4ENS5_IJNS4_1CILi1EEENSA_ILi2EEESB_EEEEENS5_IJNSA_ILi64EEENSA_ILi128EEENSA_ILi32EEEEEENS_10bfloat16_tENS5_IJlSB_lEEESJ_SK_NS4_8TiledMMAINS4_8MMA_AtomIJNS4_20SM100_MMA_F16BF16_SSISJ_SJ_fLi64ELi128ELNS4_4UMMA5MajorE0ELSP_0ELNSO_7ScaleInE0ELSQ_0EEEEEENS4_6LayoutINS5_IJSB_SB_SB_EEENS5_IJNSA_ILi0EEESV_SV_EEEEENS5_IJNS4_10UnderscoreESY_SY_EEEEENS4_23SM90_TMA_LOAD_MULTICASTENS4_14ComposedLayoutINS4_7SwizzleILi2ELi4ELi3EEENS4_18smem_ptr_flag_bitsILi16EEENST_INS5_IJNSA_ILi8EEESH_EEENS5_IJSH_SB_EEEEEEEvNS4_8identityENS4_13SM90_TMA_LOADES1B_vS1C_EENS_8epilogue10collective18CollectiveEpilogueINS1F_23Sm100TmaWarpSpecializedILi4ELi2ELi16ELb1ELb0EEEJSI_NS5_IJNST_ISF_SB_EENST_ISH_SB_EEEEESJ_SK_SJ_SK_NS1F_6fusion15FusionCallbacksIS1J_NS1N_17LinearCombinationISJ_fSJ_fLNS_15FloatRoundStyleE2EEESI_S1M_JEEENS4_5SM1004TMEM4LOAD26SM100_TMEM_LOAD_16dp256b4xES1D_S1B_NS4_17SM75_U32x4_LDSM_NENS4_14SM90_TMA_STOREES1B_NS4_17SM90_U32x4_STSM_NENS4_39AutoVectorizingCopyWithAssumedAlignmentILi128EEEEEEvvEEEEvNT_6ParamsE --------------------------
	.section	.nv.shared._ZN7cutlass13device_kernelINS_4gemm6kernel13GemmUniversalIN4cute5tupleIJiiiiEEENS1_10collective13CollectiveMmaINS1_35MainloopSm100TmaUmmaWarpSpecializedILi3ELi2ELi4ENS5_IJNS4_1CILi1EEENSA_ILi2EEESB_EEEEENS5_IJNSA_ILi64EEENSA_ILi128EEENSA_ILi32EEEEEENS_10bfloat16_tENS5_IJlSB_lEEESJ_SK_NS4_8TiledMMAINS4_8MMA_AtomIJNS4_20SM100_MMA_F16BF16_SSISJ_SJ_fLi64ELi128ELNS4_4UMMA5MajorE0ELSP_0ELNSO_7ScaleInE0ELSQ_0EEEEEENS4_6LayoutINS5_IJSB_SB_SB_EEENS5_IJNSA_ILi0EEESV_SV_EEEEENS5_IJNS4_10UnderscoreESY_SY_EEEEENS4_23SM90_TMA_LOAD_MULTICASTENS4_14ComposedLayoutINS4_7SwizzleILi2ELi4ELi3EEENS4_18smem_ptr_flag_bitsILi16EEENST_INS5_IJNSA_ILi8EEESH_EEENS5_IJSH_SB_EEEEEEEvNS4_8identityENS4_13SM90_TMA_LOADES1B_vS1C_EENS_8epilogue10collective18CollectiveEpilogueINS1F_23Sm100TmaWarpSpecializedILi4ELi2ELi16ELb1ELb0EEEJSI_NS5_IJNST_ISF_SB_EENST_ISH_SB_EEEEESJ_SK_SJ_SK_NS1F_6fusion15FusionCallbacksIS1J_NS1N_17LinearCombinationISJ_fSJ_fLNS_15FloatRoundStyleE2EEESI_S1M_JEEENS4_5SM1004TMEM4LOAD26SM100_TMEM_LOAD_16dp256b4xES1D_S1B_NS4_17SM75_U32x4_LDSM_NENS4_14SM90_TMA_STOREES1B_NS4_17SM90_U32x4_STSM_NENS4_39AutoVectorizingCopyWithAssumedAlignmentILi128EEEEEEvvEEEEvNT_6ParamsE,"aw",@nobits
	.sectionflags	@""
	.align	16
	.zero		1024


//--------------------- .nv.shared.reserved.0     --------------------------
	.section	.nv.shared.reserved.0,"aw",@nobits
	.weak		__nv_reservedSMEM_offset_0_alias
	.size		__nv_reservedSMEM_offset_0_alias, 0, 64
	.other		__nv_reservedSMEM_offset_0_alias,@"STO_CUDA_RESERVED_SHARED STV_DEFAULT"
__nv_reservedSMEM_offset_0_alias:
	.zero		0
.nv.shared.reserved.0:
	.zero		64
	.weak		__nv_reservedSMEM_tcgen05_partition
	.type		__nv_reservedSMEM_tcgen05_partition,@object
	.size		__nv_reservedSMEM_tcgen05_partition,(.L_0 - __nv_reservedSMEM_tcgen05_partition)
__nv_reservedSMEM_tcgen05_partition:
	.zero		32
.L_0:


//--------------------- .nv.global                --------------------------
	.section	.nv.global,"aw",@nobits
.nv.global:
	.type		_ZN39_INTERNAL_e24b6213_4_k_cu_42b9f62b_74664cute1_E,@object
	.size		_ZN39_INTERNAL_e24b6213_4_k_cu_42b9f62b_74664cute1_E,(_ZN39_INTERNAL_e24b6213_4_k_cu_42b9f62b_74664cuda3std3__45__cpo6cbeginE - _ZN39_INTERNAL_e24b6213_4_k_cu_42b9f62b_74664cute1_E)
_ZN39_INTERNAL_e24b6213_4_k_cu_42b9f62b_74664cute1_E:
	.zero		1
	.type		_ZN39_INTERNAL_e24b6213_4_k_cu_42b9f62b_74664cuda3std3__45__cpo6cbeginE,@object
	.size		_ZN39_INTERNAL_e24b6213_4_k_cu_42b9f62b_74664cuda3std3__45__cpo6cbeginE,(_ZN39_INTERNAL_e24b6213_4_k_cu_42b9f62b_74664cuda3std3__48in_placeE - _ZN39_INTERNAL_e24b6213_4_k_cu_42b9f62b_74664cuda3std3__45__cpo6cbeginE)
_ZN39_INTERNAL_e24b6213_4_k_cu_42b9f62b_74664cuda3std3__45__cpo6cbeginE:
	.zero		1
	.type		_ZN39_INTERNAL_e24b6213_4_k_cu_42b9f62b_74664cuda3std3__48in_placeE,@object
	.size		_ZN39_INTERNAL_e24b6213_4_k_cu_42b9f62b_74664cuda3std3__48in_placeE,(_ZN39_INTERNAL_e24b6213_4_k_cu_42b9f62b_74664cuda3std6ranges3__45__cpo9iter_moveE - _ZN39_INTERNAL_e24b6213_4_k_cu_42b9f62b_74664cuda3std3__48in_placeE)
_ZN39_INTERNAL_e24b6213_4_k_cu_42b9f62b_74664cuda3std3__48in_placeE:
	.zero		1
	.type		_ZN39_INTERNAL_e24b6213_4_k_cu_42b9f62b_74664cuda3std6ranges3__45__cpo9iter_moveE,@object
	.size		_ZN39_INTERNAL_e24b6213_4_k_cu_42b9f62b_74664cuda3std6ranges3__45__cpo9iter_moveE,(_ZN39_INTERNAL_e24b6213_4_k_cu_42b9f62b_74664cuda3std3__45__cpo5beginE - _ZN39_INTERNAL_e24b6213_4_k_cu_42b9f62b_74664cuda3std6ranges3__45__cpo9iter_moveE)
_ZN39_INTERNAL_e24b6213_4_k_cu_42b9f62b_74664cuda3std6ranges3__45__cpo9iter_moveE:
	.zero		1
	.type		_ZN39_INTERNAL_e24b6213_4_k_cu_42b9f62b_74664cuda3std3__45__cpo5beginE,@object
	.size		_ZN39_INTERNAL_e24b6213_4_k_cu_42b9f62b_74664cuda3std3__45__cpo5beginE,(_ZN39_INTERNAL_e24b6213_4_k_cu_42b9f62b_74664cuda3std3__441_GLOBAL__N__e24b6213_4_k_cu_42b9f62b_74666ignoreE - _ZN39_INTERNAL_e24b6213_4_k_cu_42b9f62b_74664cuda3std3__45__cpo5beginE)
_ZN39_INTERNAL_e24b6213_4_k_cu_42b9f62b_74664cuda3std3__45__cpo5beginE:
	.zero		1
	.type		_ZN39_INTERNAL_e24b6213_4_k_cu_42b9f62b_74664cuda3std3__441_GLOBAL__N__e24b6213_4_k_cu_42b9f62b_74666ignoreE,@object
	.size		_ZN39_INTERNAL_e24b6213_4_k_cu_42b9f62b_74664cuda3std3__441_GLOBAL__N__e24b6213_4_k_cu_42b9f62b_74666ignoreE,(_ZN39_INTERNAL_e24b6213_4_k_cu_42b9f62b_74664cute7productE - _ZN39_INTERNAL_e24b6213_4_k_cu_42b9f62b_74664cuda3std3__441_GLOBAL__N__e24b6213_4_k_cu_42b9f62b_74666ignoreE)
_ZN39_INTERNAL_e24b6213_4_k_cu_42b9f62b_74664cuda3std3__441_GLOBAL__N__e24b6213_4_k_cu_42b9f62b_74666ignoreE:
	.zero		1
	.type		_ZN39_INTERNAL_e24b6213_4_k_cu_42b9f62b_74664cute7productE,@object
	.size		_ZN39_INTERNAL_e24b6213_4_k_cu_42b9f62b_74664cute7productE,(_ZN39_INTERNAL_e24b6213_4_k_cu_42b9f62b_74664cuda3std3__45__cpo3endE - _ZN39_INTERNAL_e24b6213_4_k_cu_42b9f62b_74664cute7productE)
_ZN39_INTERNAL_e24b6213_4_k_cu_42b9f62b_74664cute7productE:
	.zero		1
	.type		_ZN39_INTERNAL_e24b6213_4_k_cu_42b9f62b_74664cuda3std3__45__cpo3endE,@object
	.size		_ZN39_INTERNAL_e24b6213_4_k_cu_42b9f62b_74664cuda3std3__45__cpo3endE,(_ZN39_INTERNAL_e24b6213_4_k_cu_42b9f62b_74664cuda3std3__419piecewise_constructE - _ZN39_INTERNAL_e24b6213_4_k_cu_42b9f62b_74664cuda3std3__45__cpo3endE)
_ZN39_INTERNAL_e24b6213_4_k_cu_42b9f62b_74664cuda3std3__45__cpo3endE:
	.zero		1
	.type		_ZN39_INTERNAL_e24b6213_4_k_cu_42b9f62b_74664cuda3std3__419piecewise_constructE,@object
	.size		_ZN39_INTERNAL_e24b6213_4_k_cu_42b9f62b_74664cuda3std3__419piecewise_constructE,(_ZN39_INTERNAL_e24b6213_4_k_cu_42b9f62b_74664cuda3std3__45__cpo4cendE - _ZN39_INTERNAL_e24b6213_4_k_cu_42b9f62b_74664cuda3std3__419piecewise_constructE)
_ZN39_INTERNAL_e24b6213_4_k_cu_42b9f62b_74664cuda3std3__419piecewise_constructE:
	.zero		1
	.type		_ZN39_INTERNAL_e24b6213_4_k_cu_42b9f62b_74664cuda3std3__45__cpo4cendE,@object
	.size		_ZN39_INTERNAL_e24b6213_4_k_cu_42b9f62b_74664cuda3std3__45__cpo4cendE,(_ZN39_INTERNAL_e24b6213_4_k_cu_42b9f62b_74664cuda3std6ranges3__45__cpo4swapE - _ZN39_INTERNAL_e24b6213_4_k_cu_42b9f62b_74664cuda3std3__45__cpo4cendE)
_ZN39_INTERNAL_e24b6213_4_k_cu_42b9f62b_74664cuda3std3__45__cpo4cendE:
	.zero		1
	.type		_ZN39_INTERNAL_e24b6213_4_k_cu_42b9f62b_74664cuda3std6ranges3__45__cpo4swapE,@object
	.size		_ZN39_INTERNAL_e24b6213_4_k_cu_42b9f62b_74664cuda3std6ranges3__45__cpo4swapE,(.L_10 - _ZN39_INTERNAL_e24b6213_4_k_cu_42b9f62b_74664cuda3std6ranges3__45__cpo4swapE)
_ZN39_INTERNAL_e24b6213_4_k_cu_42b9f62b_74664cuda3std6ranges3__45__cpo4swapE:
	.zero		1
.L_10:


//--------------------- .nv.constant0._ZN7cutlass13device_kernelINS_4gemm6kernel13GemmUniversalIN4cute5tupleIJiiiiEEENS1_10collective13CollectiveMmaINS1_35MainloopSm100TmaUmmaWarpSpecializedILi3ELi2ELi4ENS5_IJNS4_1CILi1EEENSA_ILi2EEESB_EEEEENS5_IJNSA_ILi64EEENSA_ILi128EEENSA_ILi32EEEEEENS_10bfloat16_tENS5_IJlSB_lEEESJ_SK_NS4_8TiledMMAINS4_8MMA_AtomIJNS4_20SM100_MMA_F16BF16_SSISJ_SJ_fLi64ELi128ELNS4_4UMMA5MajorE0ELSP_0ELNSO_7ScaleInE0ELSQ_0EEEEEENS4_6LayoutINS5_IJSB_SB_SB_EEENS5_IJNSA_ILi0EEESV_SV_EEEEENS5_IJNS4_10UnderscoreESY_SY_EEEEENS4_23SM90_TMA_LOAD_MULTICASTENS4_14ComposedLayoutINS4_7SwizzleILi2ELi4ELi3EEENS4_18smem_ptr_flag_bitsILi16EEENST_INS5_IJNSA_ILi8EEESH_EEENS5_IJSH_SB_EEEEEEEvNS4_8identityENS4_13SM90_TMA_LOADES1B_vS1C_EENS_8epilogue10collective18CollectiveEpilogueINS1F_23Sm100TmaWarpSpecializedILi4ELi2ELi16ELb1ELb0EEEJSI_NS5_IJNST_ISF_SB_EENST_ISH_SB_EEEEESJ_SK_SJ_SK_NS1F_6fusion15FusionCallbacksIS1J_NS1N_17LinearCombinationISJ_fSJ_fLNS_15FloatRoundStyleE2EEESI_S1M_JEEENS4_5SM1004TMEM4LOAD26SM100_TMEM_LOAD_16dp256b4xES1D_S1B_NS4_17SM75_U32x4_LDSM_NENS4_14SM90_TMA_STOREES1B_NS4_17SM90_U32x4_STSM_NENS4_39AutoVectorizingCopyWithAssumedAlignmentILi128EEEEEEvvEEEEvNT_6ParamsE --------------------------
	.section	.nv.constant0._ZN7cutlass13device_kernelINS_4gemm6kernel13GemmUniversalIN4cute5tupleIJiiiiEEENS1_10collective13CollectiveMmaINS1_35MainloopSm100TmaUmmaWarpSpecializedILi3ELi2ELi4ENS5_IJNS4_1CILi1EEENSA_ILi2EEESB_EEEEENS5_IJNSA_ILi64EEENSA_ILi128EEENSA_ILi32EEEEEENS_10bfloat16_tENS5_IJlSB_lEEESJ_SK_NS4_8TiledMMAINS4_8MMA_AtomIJNS4_20SM100_MMA_F16BF16_SSISJ_SJ_fLi64ELi128ELNS4_4UMMA5MajorE0ELSP_0ELNSO_7ScaleInE0ELSQ_0EEEEEENS4_6LayoutINS5_IJSB_SB_SB_EEENS5_IJNSA_ILi0EEESV_SV_EEEEENS5_IJNS4_10UnderscoreESY_SY_EEEEENS4_23SM90_TMA_LOAD_MULTICASTENS4_14ComposedLayoutINS4_7SwizzleILi2ELi4ELi3EEENS4_18smem_ptr_flag_bitsILi16EEENST_INS5_IJNSA_ILi8EEESH_EEENS5_IJSH_SB_EEEEEEEvNS4_8identityENS4_13SM90_TMA_LOADES1B_vS1C_EENS_8epilogue10collective18CollectiveEpilogueINS1F_23Sm100TmaWarpSpecializedILi4ELi2ELi16ELb1ELb0EEEJSI_NS5_IJNST_ISF_SB_EENST_ISH_SB_EEEEESJ_SK_SJ_SK_NS1F_6fusion15FusionCallbacksIS1J_NS1N_17LinearCombinationISJ_fSJ_fLNS_15FloatRoundStyleE2EEESI_S1M_JEEENS4_5SM1004TMEM4LOAD26SM100_TMEM_LOAD_16dp256b4xES1D_S1B_NS4_17SM75_U32x4_LDSM_NENS4_14SM90_TMA_STOREES1B_NS4_17SM90_U32x4_STSM_NENS4_39AutoVectorizingCopyWithAssumedAlignmentILi128EEEEEEvvEEEEvNT_6ParamsE,"a",@progbits
	.sectionflags	@""
	.align	4
.nv.constant0._ZN7cutlass13device_kernelINS_4gemm6kernel13GemmUniversalIN4cute5tupleIJiiiiEEENS1_10collective13CollectiveMmaINS1_35MainloopSm100TmaUmmaWarpSpecializedILi3ELi2ELi4ENS5_IJNS4_1CILi1EEENSA_ILi2EEESB_EEEEENS5_IJNSA_ILi64EEENSA_ILi128EEENSA_ILi32EEEEEENS_10bfloat16_tENS5_IJlSB_lEEESJ_SK_NS4_8TiledMMAINS4_8MMA_AtomIJNS4_20SM100_MMA_F16BF16_SSISJ_SJ_fLi64ELi128ELNS4_4UMMA5MajorE0ELSP_0ELNSO_7ScaleInE0ELSQ_0EEEEEENS4_6LayoutINS5_IJSB_SB_SB_EEENS5_IJNSA_ILi0EEESV_SV_EEEEENS5_IJNS4_10UnderscoreESY_SY_EEEEENS4_23SM90_TMA_LOAD_MULTICASTENS4_14ComposedLayoutINS4_7SwizzleILi2ELi4ELi3EEENS4_18smem_ptr_flag_bitsILi16EEENST_INS5_IJNSA_ILi8EEESH_EEENS5_IJSH_SB_EEEEEEEvNS4_8identityENS4_13SM90_TMA_LOADES1B_vS1C_EENS_8epilogue10collective18CollectiveEpilogueINS1F_23Sm100TmaWarpSpecializedILi4ELi2ELi16ELb1ELb0EEEJSI_NS5_IJNST_ISF_SB_EENST_ISH_SB_EEEEESJ_SK_SJ_SK_NS1F_6fusion15FusionCallbacksIS1J_NS1N_17LinearCombinationISJ_fSJ_fLNS_15FloatRoundStyleE2EEESI_S1M_JEEENS4_5SM1004TMEM4LOAD26SM100_TMEM_LOAD_16dp256b4xES1D_S1B_NS4_17SM75_U32x4_LDSM_NENS4_14SM90_TMA_STOREES1B_NS4_17SM90_U32x4_STSM_NENS4_39AutoVectorizingCopyWithAssumedAlignmentILi128EEEEEEvvEEEEvNT_6ParamsE:
	.zero		2944


//--------------------- SYMBOLS --------------------------

	.type		.nv.reservedSmem.offset0,@object
	.size		.nv.reservedSmem.offset0,0x4
	.type		.nv.reservedSmem.cap,@object
	.size		.nv.reservedSmem.cap,0x4
	.type		__assertfail,@function
